	.target	sm_90a

	.elftype	@"ET_EXEC"


//--------------------- .note.nv.tkinfo           --------------------------
	.section	.note.nv.tkinfo,"",@"SHT_NOTE"
	.sectionflags	@"SHF_NOTE_NV_TKINFO"
	.tkinfo
        /*0018*/ 	.word	0x00000002
        /*0030*/ 	.string	""
        /*0030*/ 	.string	"ptxas"
        /*0030*/ 	.string	"Cuda compilation tools, release 13.0, V13.0.88"
        /*0030*/ 	.string	"Build cuda_13.0.r13.0/compiler.36424714_0"
        /*0030*/ 	.string	"-arch sm_90a -m 64 "



//--------------------- .note.nv.cuinfo           --------------------------
	.section	.note.nv.cuinfo,"",@"SHT_NOTE"
	.sectionflags	@"SHF_NOTE_NV_CUINFO"
        /*0018*/ 	.short	0x0002
        /*001a*/ 	.short	0x005a
        /*001c*/ 	.short	0x0082
	.zero		2


//--------------------- .nv.info                  --------------------------
	.section	.nv.info,"",@"SHT_CUDA_INFO"
	.align	4


	//----- nvinfo : EIATTR_REGCOUNT
	.align		4
        /*0000*/ 	.byte	0x04, 0x2f
        /*0002*/ 	.short	(.L_12 - .L_11)
	.align		4
.L_11:
        /*0004*/ 	.word	index@(_ZN7cutlass13device_kernelINS_4gemm6kernel13GemmUniversalIN4cute5tupleIJiiiiEEENS1_10collective13CollectiveMmaINS1_37MainloopSm90TmaGmmaWarpSpecializedFP8ILi28ENS5_IJNS4_1CILi1EEENSA_ILi2EEESB_EEENS1_32KernelTmaWarpSpecializedPingpongEEENS5_IJNSA_ILi64EEESG_SG_EEENS_12float_e4m3_tENS5_IJlSB_lEEESI_SJ_NS4_8TiledMMAINS4_8MMA_AtomIJNS4_4SM904GMMA30MMA_64x64x32_F32E4M3E4M3_SS_TNILNSN_7ScaleInE1ELSP_1EEEEEENS4_6LayoutINS5_IJSB_SB_SB_EEENS5_IJNSA_ILi0EEESU_SU_EEEEENS5_IJNS4_10UnderscoreESX_SX_EEEEENS4_23SM90_TMA_LOAD_MULTICASTENS4_14ComposedLayoutINS4_7SwizzleILi2ELi4ELi3EEENS4_18smem_ptr_flag_bitsILi8EEENSS_INS5_IJNSA_ILi8EEESG_EEENS5_IJSG_SB_EEEEEEEvNS4_8identityENS4_13SM90_TMA_LOADES1A_vS1B_EENS_8epilogue10collective6detail29Sm90TmaWarpSpecializedAdapterINS1F_15DefaultEpilogueISI_SJ_SJ_NS1E_6thread17LinearCombinationISI_Li1EffLNS1J_9ScaleType4KindE0ELNS_15FloatRoundStyleE2ESI_EENS1_15EpilogueDefaultEEEEEvvEEEEvNT_6ParamsE)
        /*0008*/ 	.word	0x000000a8


	//----- nvinfo : EIATTR_FRAME_SIZE
	.align		4
.L_12:
        /*000c*/ 	.byte	0x04, 0x11
        /*000e*/ 	.short	(.L_14 - .L_13)
	.align		4
.L_13:
        /*0010*/ 	.word	index@(_ZN7cutlass13device_kernelINS_4gemm6kernel13GemmUniversalIN4cute5tupleIJiiiiEEENS1_10collective13CollectiveMmaINS1_37MainloopSm90TmaGmmaWarpSpecializedFP8ILi28ENS5_IJNS4_1CILi1EEENSA_ILi2EEESB_EEENS1_32KernelTmaWarpSpecializedPingpongEEENS5_IJNSA_ILi64EEESG_SG_EEENS_12float_e4m3_tENS5_IJlSB_lEEESI_SJ_NS4_8TiledMMAINS4_8MMA_AtomIJNS4_4SM904GMMA30MMA_64x64x32_F32E4M3E4M3_SS_TNILNSN_7ScaleInE1ELSP_1EEEEEENS4_6LayoutINS5_IJSB_SB_SB_EEENS5_IJNSA_ILi0EEESU_SU_EEEEENS5_IJNS4_10UnderscoreESX_SX_EEEEENS4_23SM90_TMA_LOAD_MULTICASTENS4_14ComposedLayoutINS4_7SwizzleILi2ELi4ELi3EEENS4_18smem_ptr_flag_bitsILi8EEENSS_INS5_IJNSA_ILi8EEESG_EEENS5_IJSG_SB_EEEEEEEvNS4_8identityENS4_13SM90_TMA_LOADES1A_vS1B_EENS_8epilogue10collective6detail29Sm90TmaWarpSpecializedAdapterINS1F_15DefaultEpilogueISI_SJ_SJ_NS1E_6thread17LinearCombinationISI_Li1EffLNS1J_9ScaleType4KindE0ELNS_15FloatRoundStyleE2ESI_EENS1_15EpilogueDefaultEEEEEvvEEEEvNT_6ParamsE)
        /*0014*/ 	.word	0x00000000


	//----- nvinfo : EIATTR_MIN_STACK_SIZE
	.align		4
.L_14:
        /*0018*/ 	.byte	0x04, 0x12
        /*001a*/ 	.short	(.L_16 - .L_15)
	.align		4
.L_15:
        /*001c*/ 	.word	index@(_ZN7cutlass13device_kernelINS_4gemm6kernel13GemmUniversalIN4cute5tupleIJiiiiEEENS1_10collective13CollectiveMmaINS1_37MainloopSm90TmaGmmaWarpSpecializedFP8ILi28ENS5_IJNS4_1CILi1EEENSA_ILi2EEESB_EEENS1_32KernelTmaWarpSpecializedPingpongEEENS5_IJNSA_ILi64EEESG_SG_EEENS_12float_e4m3_tENS5_IJlSB_lEEESI_SJ_NS4_8TiledMMAINS4_8MMA_AtomIJNS4_4SM904GMMA30MMA_64x64x32_F32E4M3E4M3_SS_TNILNSN_7ScaleInE1ELSP_1EEEEEENS4_6LayoutINS5_IJSB_SB_SB_EEENS5_IJNSA_ILi0EEESU_SU_EEEEENS5_IJNS4_10UnderscoreESX_SX_EEEEENS4_23SM90_TMA_LOAD_MULTICASTENS4_14ComposedLayoutINS4_7SwizzleILi2ELi4ELi3EEENS4_18smem_ptr_flag_bitsILi8EEENSS_INS5_IJNSA_ILi8EEESG_EEENS5_IJSG_SB_EEEEEEEvNS4_8identityENS4_13SM90_TMA_LOADES1A_vS1B_EENS_8epilogue10collective6detail29Sm90TmaWarpSpecializedAdapterINS1F_15DefaultEpilogueISI_SJ_SJ_NS1E_6thread17LinearCombinationISI_Li1EffLNS1J_9ScaleType4KindE0ELNS_15FloatRoundStyleE2ESI_EENS1_15EpilogueDefaultEEEEEvvEEEEvNT_6ParamsE)
        /*0020*/ 	.word	0x00000000
.L_16:


//--------------------- .nv.compat                --------------------------
	.section	.nv.compat,"",@"SHT_CUDA_COMPAT_INFO"
	.align	4
        /*0000*/ 	.byte	0x02, 0x09, 0x01, 0x00, 0x02, 0x02, 0x04, 0x00, 0x02, 0x05, 0x05, 0x00, 0x03, 0x07, 0x01, 0x01
        /*0010*/ 	.byte	0x02, 0x03, 0x01, 0x00, 0x02, 0x06, 0x01, 0x00, 0x04, 0x0b, 0x08, 0x00, 0x00, 0x00, 0x00, 0x00
        /*0020*/ 	.byte	0x00, 0x00, 0x00, 0x00


//--------------------- .nv.info._ZN7cutlass13device_kernelINS_4gemm6kernel13GemmUniversalIN4cute5tupleIJiiiiEEENS1_10collective13CollectiveMmaINS1_37MainloopSm90TmaGmmaWarpSpecializedFP8ILi28ENS5_IJNS4_1CILi1EEENSA_ILi2EEESB_EEENS1_32KernelTmaWarpSpecializedPingpongEEENS5_IJNSA_ILi64EEESG_SG_EEENS_12float_e4m3_tENS5_IJlSB_lEEESI_SJ_NS4_8TiledMMAINS4_8MMA_AtomIJNS4_4SM904GMMA30MMA_64x64x32_F32E4M3E4M3_SS_TNILNSN_7ScaleInE1ELSP_1EEEEEENS4_6LayoutINS5_IJSB_SB_SB_EEENS5_IJNSA_ILi0EEESU_SU_EEEEENS5_IJNS4_10UnderscoreESX_SX_EEEEENS4_23SM90_TMA_LOAD_MULTICASTENS4_14ComposedLayoutINS4_7SwizzleILi2ELi4ELi3EEENS4_18smem_ptr_flag_bitsILi8EEENSS_INS5_IJNSA_ILi8EEESG_EEENS5_IJSG_SB_EEEEEEEvNS4_8identityENS4_13SM90_TMA_LOADES1A_vS1B_EENS_8epilogue10collective6detail29Sm90TmaWarpSpecializedAdapterINS1F_15DefaultEpilogueISI_SJ_SJ_NS1E_6thread17LinearCombinationISI_Li1EffLNS1J_9ScaleType4KindE0ELNS_15FloatRoundStyleE2ESI_EENS1_15EpilogueDefaultEEEEEvvEEEEvNT_6ParamsE --------------------------
	.section	.nv.info._ZN7cutlass13device_kernelINS_4gemm6kernel13GemmUniversalIN4cute5tupleIJiiiiEEENS1_10collective13CollectiveMmaINS1_37MainloopSm90TmaGmmaWarpSpecializedFP8ILi28ENS5_IJNS4_1CILi1EEENSA_ILi2EEESB_EEENS1_32KernelTmaWarpSpecializedPingpongEEENS5_IJNSA_ILi64EEESG_SG_EEENS_12float_e4m3_tENS5_IJlSB_lEEESI_SJ_NS4_8TiledMMAINS4_8MMA_AtomIJNS4_4SM904GMMA30MMA_64x64x32_F32E4M3E4M3_SS_TNILNSN_7ScaleInE1ELSP_1EEEEEENS4_6LayoutINS5_IJSB_SB_SB_EEENS5_IJNSA_ILi0EEESU_SU_EEEEENS5_IJNS4_10UnderscoreESX_SX_EEEEENS4_23SM90_TMA_LOAD_MULTICASTENS4_14ComposedLayoutINS4_7SwizzleILi2ELi4ELi3EEENS4_18smem_ptr_flag_bitsILi8EEENSS_INS5_IJNSA_ILi8EEESG_EEENS5_IJSG_SB_EEEEEEEvNS4_8identityENS4_13SM90_TMA_LOADES1A_vS1B_EENS_8epilogue10collective6detail29Sm90TmaWarpSpecializedAdapterINS1F_15DefaultEpilogueISI_SJ_SJ_NS1E_6thread17LinearCombinationISI_Li1EffLNS1J_9ScaleType4KindE0ELNS_15FloatRoundStyleE2ESI_EENS1_15EpilogueDefaultEEEEEvvEEEEvNT_6ParamsE,"",@"SHT_CUDA_INFO"
	.sectionflags	@""
	.align	4


	//----- nvinfo : EIATTR_CUDA_API_VERSION
	.align		4
        /*0000*/ 	.byte	0x04, 0x37
        /*0002*/ 	.short	(.L_18 - .L_17)
.L_17:
        /*0004*/ 	.word	0x00000082


	//----- nvinfo : EIATTR_KPARAM_INFO
	.align		4
.L_18:
        /*0008*/ 	.byte	0x04, 0x17
        /*000a*/ 	.short	(.L_20 - .L_19)
.L_19:
        /*000c*/ 	.word	0x00000000
        /*0010*/ 	.short	0x0000
        /*0012*/ 	.short	0x0070
        /*0014*/ 	.byte	0x00, 0xf0, 0x01, 0x10


	//----- nvinfo : EIATTR_SPARSE_MMA_MASK
	.align		4
.L_20:
        /*0018*/ 	.byte	0x03, 0x50
        /*001a*/ 	.short	0x0000


	//----- nvinfo : EIATTR_MAXREG_COUNT
	.align		4
        /*001c*/ 	.byte	0x03, 0x1b
        /*001e*/ 	.short	0x00a8


	//----- nvinfo : EIATTR_NUM_BARRIERS
	.align		4
        /*0020*/ 	.byte	0x02, 0x4c
        /*0022*/ 	.byte	0x01
	.zero		1


	//----- nvinfo : EIATTR_MERCURY_ISA_VERSION
	.align		4
        /*0024*/ 	.byte	0x03, 0x5f
        /*0026*/ 	.short	0x0101


	//----- nvinfo : EIATTR_INT_WARP_WIDE_INSTR_OFFSETS
	.align		4
        /*0028*/ 	.byte	0x04, 0x31
        /*002a*/ 	.short	(.L_22 - .L_21)


	//   ....[0]....
.L_21:
        /*002c*/ 	.word	0x00000800


	//   ....[1]....
        /*0030*/ 	.word	0x00000840


	//   ....[2]....
        /*0034*/ 	.word	0x00000970


	//   ....[3]....
        /*0038*/ 	.word	0x000009a0


	//   ....[4]....
        /*003c*/ 	.word	0x000009b0


	//   ....[5]....
        /*0040*/ 	.word	0x000009c0


	//   ....[6]....
        /*0044*/ 	.word	0x00000a40


	//   ....[7]....
        /*0048*/ 	.word	0x00000a90


	//   ....[8]....
        /*004c*/ 	.word	0x00002a20


	//----- nvinfo : EIATTR_COOP_GROUP_MASK_REGIDS
	.align		4
.L_22:
        /*0050*/ 	.byte	0x04, 0x29
        /*0052*/ 	.short	(.L_24 - .L_23)


	//   ....[0]....
.L_23:
        /*0054*/ 	.word	0xffffffff


	//   ....[1]....
        /*0058*/ 	.word	0xffffffff


	//   ....[2]....
        /*005c*/ 	.word	0xffffffff


	//   ....[3]....
        /*0060*/ 	.word	0xffffffff


	//   ....[4]....
        /*0064*/ 	.word	0xffffffff


	//   ....[5]....
        /*0068*/ 	.word	0xffffffff


	//   ....[6]....
        /*006c*/ 	.word	0xffffffff


	//----- nvinfo : EIATTR_COOP_GROUP_INSTR_OFFSETS
	.align		4
.L_24:
        /*0070*/ 	.byte	0x04, 0x28
        /*0072*/ 	.short	(.L_26 - .L_25)


	//   ....[0]....
.L_25:
        /*0074*/ 	.word	0x00000060


	//   ....[1]....
        /*0078*/ 	.word	0x00000070


	//   ....[2]....
        /*007c*/ 	.word	0x00000130


	//   ....[3]....
        /*0080*/ 	.word	0x00000600


	//   ....[4]....
        /*0084*/ 	.word	0x00000640


	//   ....[5]....
        /*0088*/ 	.word	0x000006c0


	//   ....[6]....
        /*008c*/ 	.word	0x00000c00


	//----- nvinfo : EIATTR_REG_RECONFIG
	.align		4
.L_26:
        /*0090*/ 	.byte	0x01, 0x54
	.zero		2


	//----- nvinfo : EIATTR_MBARRIER_INSTR_OFFSETS
	.align		4
        /*0094*/ 	.byte	0x04, 0x39
        /*0096*/ 	.short	(.L_28 - .L_27)


	//   ....[0]....
.L_27:
        /*0098*/ 	.word	0x00000260
        /*009c*/ 	.word	0x000000ff
        /*00a0*/ 	.word	0x00000000
        /*00a4*/ 	.short	0x0100
        /*00a6*/ 	.byte	0x08
	.zero		1


	//   ....[1]....
        /*00a8*/ 	.word	0x00000270
        /*00ac*/ 	.word	0x000000ff
        /*00b0*/ 	.word	0x000000e0
        /*00b4*/ 	.short	0x0100
        /*00b6*/ 	.byte	0x08
	.zero		1


	//   ....[2]....
        /*00b8*/ 	.word	0x00000280
        /*00bc*/ 	.word	0x000000ff
        /*00c0*/ 	.word	0x00000008
        /*00c4*/ 	.short	0x0100
        /*00c6*/ 	.byte	0x08
	.zero		1


	//   ....[3]....
        /*00c8*/ 	.word	0x00000290
        /*00cc*/ 	.word	0x000000ff
        /*00d0*/ 	.word	0x000000e8
        /*00d4*/ 	.short	0x0100
        /*00d6*/ 	.byte	0x08
	.zero		1


	//   ....[4]....
        /*00d8*/ 	.word	0x000002a0
        /*00dc*/ 	.word	0x000000ff
        /*00e0*/ 	.word	0x00000010
        /*00e4*/ 	.short	0x0100
        /*00e6*/ 	.byte	0x08
	.zero		1


	//   ....[5]....
        /*00e8*/ 	.word	0x000002b0
        /*00ec*/ 	.word	0x000000ff
        /*00f0*/ 	.word	0x000000f0
        /*00f4*/ 	.short	0x0100
        /*00f6*/ 	.byte	0x08
	.zero		1


	//   ....[6]....
        /*00f8*/ 	.word	0x000002c0
        /*00fc*/ 	.word	0x000000ff
        /*0100*/ 	.word	0x00000018
        /*0104*/ 	.short	0x0100
        /*0106*/ 	.byte	0x08
	.zero		1


	//   ....[7]....
        /*0108*/ 	.word	0x000002d0
        /*010c*/ 	.word	0x000000ff
        /*0110*/ 	.word	0x000000f8
        /*0114*/ 	.short	0x0100
        /*0116*/ 	.byte	0x08
	.zero		1


	//   ....[8]....
        /*0118*/ 	.word	0x000002e0
        /*011c*/ 	.word	0x000000ff
        /*0120*/ 	.word	0x00000020
        /*0124*/ 	.short	0x0100
        /*0126*/ 	.byte	0x08
	.zero		1


	//   ....[9]....
        /*0128*/ 	.word	0x000002f0
        /*012c*/ 	.word	0x000000ff
        /*0130*/ 	.word	0x00000100
        /*0134*/ 	.short	0x0100
        /*0136*/ 	.byte	0x08
	.zero		1


	//   ....[10]....
        /*0138*/ 	.word	0x00000300
        /*013c*/ 	.word	0x000000ff
        /*0140*/ 	.word	0x00000028
        /*0144*/ 	.short	0x0100
        /*0146*/ 	.byte	0x08
	.zero		1


	//   ....[11]....
        /*0148*/ 	.word	0x00000310
        /*014c*/ 	.word	0x000000ff
        /*0150*/ 	.word	0x00000108
        /*0154*/ 	.short	0x0100
        /*0156*/ 	.byte	0x08
	.zero		1


	//   ....[12]....
        /*0158*/ 	.word	0x00000320
        /*015c*/ 	.word	0x000000ff
        /*0160*/ 	.word	0x00000030
        /*0164*/ 	.short	0x0100
        /*0166*/ 	.byte	0x08
	.zero		1


	//   ....[13]....
        /*0168*/ 	.word	0x00000330
        /*016c*/ 	.word	0x000000ff
        /*0170*/ 	.word	0x00000110
        /*0174*/ 	.short	0x0100
        /*0176*/ 	.byte	0x08
	.zero		1


	//   ....[14]....
        /*0178*/ 	.word	0x00000340
        /*017c*/ 	.word	0x000000ff
        /*0180*/ 	.word	0x00000038
        /*0184*/ 	.short	0x0100
        /*0186*/ 	.byte	0x08
	.zero		1


	//   ....[15]....
        /*0188*/ 	.word	0x00000350
        /*018c*/ 	.word	0x000000ff
        /*0190*/ 	.word	0x00000118
        /*0194*/ 	.short	0x0100
        /*0196*/ 	.byte	0x08
	.zero		1


	//   ....[16]....
        /*0198*/ 	.word	0x00000360
        /*019c*/ 	.word	0x000000ff
        /*01a0*/ 	.word	0x00000040
        /*01a4*/ 	.short	0x0100
        /*01a6*/ 	.byte	0x08
	.zero		1


	//   ....[17]....
        /*01a8*/ 	.word	0x00000370
        /*01ac*/ 	.word	0x000000ff
        /*01b0*/ 	.word	0x00000120
        /*01b4*/ 	.short	0x0100
        /*01b6*/ 	.byte	0x08
	.zero		1


	//   ....[18]....
        /*01b8*/ 	.word	0x00000380
        /*01bc*/ 	.word	0x000000ff
        /*01c0*/ 	.word	0x00000048
        /*01c4*/ 	.short	0x0100
        /*01c6*/ 	.byte	0x08
	.zero		1


	//   ....[19]....
        /*01c8*/ 	.word	0x00000390
        /*01cc*/ 	.word	0x000000ff
        /*01d0*/ 	.word	0x00000128
        /*01d4*/ 	.short	0x0100
        /*01d6*/ 	.byte	0x08
	.zero		1


	//   ....[20]....
        /*01d8*/ 	.word	0x000003a0
        /*01dc*/ 	.word	0x000000ff
        /*01e0*/ 	.word	0x00000050
        /*01e4*/ 	.short	0x0100
        /*01e6*/ 	.byte	0x08
	.zero		1


	//   ....[21]....
        /*01e8*/ 	.word	0x000003b0
        /*01ec*/ 	.word	0x000000ff
        /*01f0*/ 	.word	0x00000130
        /*01f4*/ 	.short	0x0100
        /*01f6*/ 	.byte	0x08
	.zero		1


	//   ....[22]....
        /*01f8*/ 	.word	0x000003c0
        /*01fc*/ 	.word	0x000000ff
        /*0200*/ 	.word	0x00000058
        /*0204*/ 	.short	0x0100
        /*0206*/ 	.byte	0x08
	.zero		1


	//   ....[23]....
        /*0208*/ 	.word	0x000003d0
        /*020c*/ 	.word	0x000000ff
        /*0210*/ 	.word	0x00000138
        /*0214*/ 	.short	0x0100
        /*0216*/ 	.byte	0x08
	.zero		1


	//   ....[24]....
        /*0218*/ 	.word	0x000003e0
        /*021c*/ 	.word	0x000000ff
        /*0220*/ 	.word	0x00000060
        /*0224*/ 	.short	0x0100
        /*0226*/ 	.byte	0x08
	.zero		1


	//   ....[25]....
        /*0228*/ 	.word	0x000003f0
        /*022c*/ 	.word	0x000000ff
        /*0230*/ 	.word	0x00000140
        /*0234*/ 	.short	0x0100
        /*0236*/ 	.byte	0x08
	.zero		1


	//   ....[26]....
        /*0238*/ 	.word	0x00000400
        /*023c*/ 	.word	0x000000ff
        /*0240*/ 	.word	0x00000068
        /*0244*/ 	.short	0x0100
        /*0246*/ 	.byte	0x08
	.zero		1


	//   ....[27]....
        /*0248*/ 	.word	0x00000410
        /*024c*/ 	.word	0x000000ff
        /*0250*/ 	.word	0x00000148
        /*0254*/ 	.short	0x0100
        /*0256*/ 	.byte	0x08
	.zero		1


	//   ....[28]....
        /*0258*/ 	.word	0x00000420
        /*025c*/ 	.word	0x000000ff
        /*0260*/ 	.word	0x00000070
        /*0264*/ 	.short	0x0100
        /*0266*/ 	.byte	0x08
	.zero		1


	//   ....[29]....
        /*0268*/ 	.word	0x00000430
        /*026c*/ 	.word	0x000000ff
        /*0270*/ 	.word	0x00000150
        /*0274*/ 	.short	0x0100
        /*0276*/ 	.byte	0x08
	.zero		1


	//   ....[30]....
        /*0278*/ 	.word	0x00000440
        /*027c*/ 	.word	0x000000ff
        /*0280*/ 	.word	0x00000078
        /*0284*/ 	.short	0x0100
        /*0286*/ 	.byte	0x08
	.zero		1


	//   ....[31]....
        /*0288*/ 	.word	0x00000450
        /*028c*/ 	.word	0x000000ff
        /*0290*/ 	.word	0x00000158
        /*0294*/ 	.short	0x0100
        /*0296*/ 	.byte	0x08
	.zero		1


	//   ....[32]....
        /*0298*/ 	.word	0x00000460
        /*029c*/ 	.word	0x000000ff
        /*02a0*/ 	.word	0x00000080
        /*02a4*/ 	.short	0x0100
        /*02a6*/ 	.byte	0x08
	.zero		1


	//   ....[33]....
        /*02a8*/ 	.word	0x00000470
        /*02ac*/ 	.word	0x000000ff
        /*02b0*/ 	.word	0x00000160
        /*02b4*/ 	.short	0x0100
        /*02b6*/ 	.byte	0x08
	.zero		1


	//   ....[34]....
        /*02b8*/ 	.word	0x00000480
        /*02bc*/ 	.word	0x000000ff
        /*02c0*/ 	.word	0x00000088
        /*02c4*/ 	.short	0x0100
        /*02c6*/ 	.byte	0x08
	.zero		1


	//   ....[35]....
        /*02c8*/ 	.word	0x00000490
        /*02cc*/ 	.word	0x000000ff
        /*02d0*/ 	.word	0x00000168
        /*02d4*/ 	.short	0x0100
        /*02d6*/ 	.byte	0x08
	.zero		1


	//   ....[36]....
        /*02d8*/ 	.word	0x000004a0
        /*02dc*/ 	.word	0x000000ff
        /*02e0*/ 	.word	0x00000090
        /*02e4*/ 	.short	0x0100
        /*02e6*/ 	.byte	0x08
	.zero		1


	//   ....[37]....
        /*02e8*/ 	.word	0x000004b0
        /*02ec*/ 	.word	0x000000ff
        /*02f0*/ 	.word	0x00000170
        /*02f4*/ 	.short	0x0100
        /*02f6*/ 	.byte	0x08
	.zero		1


	//   ....[38]....
        /*02f8*/ 	.word	0x000004c0
        /*02fc*/ 	.word	0x000000ff
        /*0300*/ 	.word	0x00000098
        /*0304*/ 	.short	0x0100
        /*0306*/ 	.byte	0x08
	.zero		1


	//   ....[39]....
        /*0308*/ 	.word	0x000004d0
        /*030c*/ 	.word	0x000000ff
        /*0310*/ 	.word	0x00000178
        /*0314*/ 	.short	0x0100
        /*0316*/ 	.byte	0x08
	.zero		1


	//   ....[40]....
        /*0318*/ 	.word	0x000004e0
        /*031c*/ 	.word	0x000000ff
        /*0320*/ 	.word	0x000000a0
        /*0324*/ 	.short	0x0100
        /*0326*/ 	.byte	0x08
	.zero		1


	//   ....[41]....
        /*0328*/ 	.word	0x000004f0
        /*032c*/ 	.word	0x000000ff
        /*0330*/ 	.word	0x00000180
        /*0334*/ 	.short	0x0100
        /*0336*/ 	.byte	0x08
	.zero		1


	//   ....[42]....
        /*0338*/ 	.word	0x00000500
        /*033c*/ 	.word	0x000000ff
        /*0340*/ 	.word	0x000000a8
        /*0344*/ 	.short	0x0100
        /*0346*/ 	.byte	0x08
	.zero		1


	//   ....[43]....
        /*0348*/ 	.word	0x00000510
        /*034c*/ 	.word	0x000000ff
        /*0350*/ 	.word	0x00000188
        /*0354*/ 	.short	0x0100
        /*0356*/ 	.byte	0x08
	.zero		1


	//   ....[44]....
        /*0358*/ 	.word	0x00000520
        /*035c*/ 	.word	0x000000ff
        /*0360*/ 	.word	0x000000b0
        /*0364*/ 	.short	0x0100
        /*0366*/ 	.byte	0x08
	.zero		1


	//   ....[45]....
        /*0368*/ 	.word	0x00000530
        /*036c*/ 	.word	0x000000ff
        /*0370*/ 	.word	0x00000190
        /*0374*/ 	.short	0x0100
        /*0376*/ 	.byte	0x08
	.zero		1


	//   ....[46]....
        /*0378*/ 	.word	0x00000540
        /*037c*/ 	.word	0x000000ff
        /*0380*/ 	.word	0x000000b8
        /*0384*/ 	.short	0x0100
        /*0386*/ 	.byte	0x08
	.zero		1


	//   ....[47]....
        /*0388*/ 	.word	0x00000550
        /*038c*/ 	.word	0x000000ff
        /*0390*/ 	.word	0x00000198
        /*0394*/ 	.short	0x0100
        /*0396*/ 	.byte	0x08
	.zero		1


	//   ....[48]....
        /*0398*/ 	.word	0x00000560
        /*039c*/ 	.word	0x000000ff
        /*03a0*/ 	.word	0x000000c0
        /*03a4*/ 	.short	0x0100
        /*03a6*/ 	.byte	0x08
	.zero		1


	//   ....[49]....
        /*03a8*/ 	.word	0x00000570
        /*03ac*/ 	.word	0x000000ff
        /*03b0*/ 	.word	0x000001a0
        /*03b4*/ 	.short	0x0100
        /*03b6*/ 	.byte	0x08
	.zero		1


	//   ....[50]....
        /*03b8*/ 	.word	0x00000580
        /*03bc*/ 	.word	0x000000ff
        /*03c0*/ 	.word	0x000000c8
        /*03c4*/ 	.short	0x0100
        /*03c6*/ 	.byte	0x08
	.zero		1


	//   ....[51]....
        /*03c8*/ 	.word	0x00000590
        /*03cc*/ 	.word	0x000000ff
        /*03d0*/ 	.word	0x000001a8
        /*03d4*/ 	.short	0x0100
        /*03d6*/ 	.byte	0x08
	.zero		1


	//   ....[52]....
        /*03d8*/ 	.word	0x000005a0
        /*03dc*/ 	.word	0x000000ff
        /*03e0*/ 	.word	0x000000d0
        /*03e4*/ 	.short	0x0100
        /*03e6*/ 	.byte	0x08
	.zero		1


	//   ....[53]....
        /*03e8*/ 	.word	0x000005b0
        /*03ec*/ 	.word	0x000000ff
        /*03f0*/ 	.word	0x000001b0
        /*03f4*/ 	.short	0x0100
        /*03f6*/ 	.byte	0x08
	.zero		1


	//   ....[54]....
        /*03f8*/ 	.word	0x000005c0
        /*03fc*/ 	.word	0x000000ff
        /*0400*/ 	.word	0x000000d8
        /*0404*/ 	.short	0x0100
        /*0406*/ 	.byte	0x08
	.zero		1


	//   ....[55]....
        /*0408*/ 	.word	0x000005d0
        /*040c*/ 	.word	0x000000ff
        /*0410*/ 	.word	0x000001b8
        /*0414*/ 	.short	0x0100
        /*0416*/ 	.byte	0x08
	.zero		1


	//   ....[56]....
        /*0418*/ 	.word	0x00000ac0
        /*041c*/ 	.word	0x000000ff
        /*0420*/ 	.word	0x000001f0
        /*0424*/ 	.short	0x0100
        /*0426*/ 	.byte	0x08
	.zero		1


	//   ....[57]....
        /*0428*/ 	.word	0x00000b50
        /*042c*/ 	.word	0x000000ff
        /*0430*/ 	.word	0x000001f8
        /*0434*/ 	.short	0x0100
        /*0436*/ 	.byte	0x08
	.zero		1


	//   ....[58]....
        /*0438*/ 	.word	0x00000b80
        /*043c*/ 	.word	0x000000ff
        /*0440*/ 	.word	0x000001d0
        /*0444*/ 	.short	0x0100
        /*0446*/ 	.byte	0x09
	.zero		1


	//   ....[59]....
        /*0448*/ 	.word	0x00000b90
        /*044c*/ 	.word	0x000000ff
        /*0450*/ 	.word	0x000001d8
        /*0454*/ 	.short	0x0100
        /*0456*/ 	.byte	0x09
	.zero		1


	//   ....[60]....
        /*0458*/ 	.word	0x00000ba0
        /*045c*/ 	.word	0x000000ff
        /*0460*/ 	.word	0x000001e0
        /*0464*/ 	.short	0x0100
        /*0466*/ 	.byte	0x09
	.zero		1


	//   ....[61]....
        /*0468*/ 	.word	0x00000bb0
        /*046c*/ 	.word	0x000000ff
        /*0470*/ 	.word	0x000001e8
        /*0474*/ 	.short	0x0100
        /*0476*/ 	.byte	0x09
	.zero		1


	//   ....[62]....
        /*0478*/ 	.word	0x00001990
        /*047c*/ 	.word	0x000000ff
        /*0480*/ 	.word	0xfffffff8
        /*0484*/ 	.short	0x010a
        /*0486*/ 	.byte	0x0f
	.zero		1


	//   ....[63]....
        /*0488*/ 	.word	0x00001c70
        /*048c*/ 	.word	0x000000ff
        /*0490*/ 	.word	0x00000000
        /*0494*/ 	.short	0x010a
        /*0496*/ 	.byte	0x06
	.zero		1


	//   ....[64]....
        /*0498*/ 	.word	0x00001cb0
        /*049c*/ 	.word	0x000000ff
        /*04a0*/ 	.word	0x00000000
        /*04a4*/ 	.short	0x010a
        /*04a6*/ 	.byte	0x06
	.zero		1


	//   ....[65]....
        /*04a8*/ 	.word	0x00002230
        /*04ac*/ 	.word	0x000000ff
        /*04b0*/ 	.word	0x00000000
        /*04b4*/ 	.short	0x010a
        /*04b6*/ 	.byte	0x09
	.zero		1


	//   ....[66]....
        /*04b8*/ 	.word	0x00002270
        /*04bc*/ 	.word	0x000000ff
        /*04c0*/ 	.word	0x00000000
        /*04c4*/ 	.short	0x010a
        /*04c6*/ 	.byte	0x09
	.zero		1


	//   ....[67]....
        /*04c8*/ 	.word	0x00002650
        /*04cc*/ 	.word	0x00000013
        /*04d0*/ 	.word	0x00000000
        /*04d4*/ 	.short	0x0101
        /*04d6*/ 	.byte	0x3f
	.zero		1


	//   ....[68]....
        /*04d8*/ 	.word	0x000029c0
        /*04dc*/ 	.word	0x0000000f
        /*04e0*/ 	.word	0x00000000
        /*04e4*/ 	.short	0x0101
        /*04e6*/ 	.byte	0x17
	.zero		1


	//   ....[69]....
        /*04e8*/ 	.word	0x00002ad0
        /*04ec*/ 	.word	0x0000000f
        /*04f0*/ 	.word	0x00000000
        /*04f4*/ 	.short	0x0101
        /*04f6*/ 	.byte	0x3f
	.zero		1


	//   ....[70]....
        /*04f8*/ 	.word	0x00002b80
        /*04fc*/ 	.word	0x000000ff
        /*0500*/ 	.word	0x00000008
        /*0504*/ 	.short	0x010a
        /*0506*/ 	.byte	0x0f
	.zero		1


	//   ....[71]....
        /*0508*/ 	.word	0x000053e0
        /*050c*/ 	.word	0x00000004
        /*0510*/ 	.word	0x00000000
        /*0514*/ 	.short	0x0101
        /*0516*/ 	.byte	0x17
	.zero		1


	//   ....[72]....
        /*0518*/ 	.word	0x00005d00
        /*051c*/ 	.word	0x00000013
        /*0520*/ 	.word	0x000000e0
        /*0524*/ 	.short	0x010a
        /*0526*/ 	.byte	0x3f
	.zero		1


	//   ....[73]....
        /*0528*/ 	.word	0x000060b0
        /*052c*/ 	.word	0x00000004
        /*0530*/ 	.word	0x000001f8
        /*0534*/ 	.short	0x0101
        /*0536*/ 	.byte	0x3f
	.zero		1


	//   ....[74]....
        /*0538*/ 	.word	0x000067e0
        /*053c*/ 	.word	0x00000005
        /*0540*/ 	.word	0x00000000
        /*0544*/ 	.short	0x010a
        /*0546*/ 	.byte	0x3f
	.zero		1


	//   ....[75]....
        /*0548*/ 	.word	0x00006860
        /*054c*/ 	.word	0x00000007
        /*0550*/ 	.word	0x00000000
        /*0554*/ 	.short	0x010a
        /*0556*/ 	.byte	0x3f
	.zero		1


	//   ....[76]....
        /*0558*/ 	.word	0x000068f0
        /*055c*/ 	.word	0x00000006
        /*0560*/ 	.word	0x00000000
        /*0564*/ 	.short	0x010a
        /*0566*/ 	.byte	0x3f
	.zero		1


	//   ....[77]....
        /*0568*/ 	.word	0x00006980
        /*056c*/ 	.word	0x00000009
        /*0570*/ 	.word	0x00000000
        /*0574*/ 	.short	0x010a
        /*0576*/ 	.byte	0x3f
	.zero		1


	//   ....[78]....
        /*0578*/ 	.word	0x00006a10
        /*057c*/ 	.word	0x00000006
        /*0580*/ 	.word	0x00000000
        /*0584*/ 	.short	0x010a
        /*0586*/ 	.byte	0x3f
	.zero		1


	//   ....[79]....
        /*0588*/ 	.word	0x00006aa0
        /*058c*/ 	.word	0x00000009
        /*0590*/ 	.word	0x00000000
        /*0594*/ 	.short	0x010a
        /*0596*/ 	.byte	0x3f
	.zero		1


	//   ....[80]....
        /*0598*/ 	.word	0x00006b30
        /*059c*/ 	.word	0x00000006
        /*05a0*/ 	.word	0x00000000
        /*05a4*/ 	.short	0x010a
        /*05a6*/ 	.byte	0x3f
	.zero		1


	//   ....[81]....
        /*05a8*/ 	.word	0x00006bc0
        /*05ac*/ 	.word	0x00000009
        /*05b0*/ 	.word	0x00000000
        /*05b4*/ 	.short	0x010a
        /*05b6*/ 	.byte	0x3f
	.zero		1


	//   ....[82]....
        /*05b8*/ 	.word	0x00006c50
        /*05bc*/ 	.word	0x00000006
        /*05c0*/ 	.word	0x00000000
        /*05c4*/ 	.short	0x010a
        /*05c6*/ 	.byte	0x3f
	.zero		1


	//   ....[83]....
        /*05c8*/ 	.word	0x00006ce0
        /*05cc*/ 	.word	0x00000009
        /*05d0*/ 	.word	0x00000000
        /*05d4*/ 	.short	0x010a
        /*05d6*/ 	.byte	0x3f
	.zero		1


	//   ....[84]....
        /*05d8*/ 	.word	0x00006d70
        /*05dc*/ 	.word	0x00000006
        /*05e0*/ 	.word	0x00000000
        /*05e4*/ 	.short	0x010a
        /*05e6*/ 	.byte	0x3f
	.zero		1


	//   ....[85]....
        /*05e8*/ 	.word	0x00006e00
        /*05ec*/ 	.word	0x00000009
        /*05f0*/ 	.word	0x00000000
        /*05f4*/ 	.short	0x010a
        /*05f6*/ 	.byte	0x3f
	.zero		1


	//   ....[86]....
        /*05f8*/ 	.word	0x00006e90
        /*05fc*/ 	.word	0x00000006
        /*0600*/ 	.word	0x00000000
        /*0604*/ 	.short	0x010a
        /*0606*/ 	.byte	0x3f
	.zero		1


	//   ....[87]....
        /*0608*/ 	.word	0x00006f20
        /*060c*/ 	.word	0x00000009
        /*0610*/ 	.word	0x00000000
        /*0614*/ 	.short	0x010a
        /*0616*/ 	.byte	0x3f
	.zero		1


	//   ....[88]....
        /*0618*/ 	.word	0x00006fb0
        /*061c*/ 	.word	0x00000006
        /*0620*/ 	.word	0x00000000
        /*0624*/ 	.short	0x010a
        /*0626*/ 	.byte	0x3f
	.zero		1


	//   ....[89]....
        /*0628*/ 	.word	0x00007040
        /*062c*/ 	.word	0x00000009
        /*0630*/ 	.word	0x00000000
        /*0634*/ 	.short	0x010a
        /*0636*/ 	.byte	0x3f
	.zero		1


	//   ....[90]....
        /*0638*/ 	.word	0x000070d0
        /*063c*/ 	.word	0x00000006
        /*0640*/ 	.word	0x00000000
        /*0644*/ 	.short	0x010a
        /*0646*/ 	.byte	0x3f
	.zero		1


	//   ....[91]....
        /*0648*/ 	.word	0x00007160
        /*064c*/ 	.word	0x00000009
        /*0650*/ 	.word	0x00000000
        /*0654*/ 	.short	0x010a
        /*0656*/ 	.byte	0x3f
	.zero		1


	//   ....[92]....
        /*0658*/ 	.word	0x000071f0
        /*065c*/ 	.word	0x00000006
        /*0660*/ 	.word	0x00000000
        /*0664*/ 	.short	0x010a
        /*0666*/ 	.byte	0x3f
	.zero		1


	//   ....[93]....
        /*0668*/ 	.word	0x00007280
        /*066c*/ 	.word	0x00000009
        /*0670*/ 	.word	0x00000000
        /*0674*/ 	.short	0x010a
        /*0676*/ 	.byte	0x3f
	.zero		1


	//   ....[94]....
        /*0678*/ 	.word	0x00007310
        /*067c*/ 	.word	0x00000006
        /*0680*/ 	.word	0x00000000
        /*0684*/ 	.short	0x010a
        /*0686*/ 	.byte	0x3f
	.zero		1


	//   ....[95]....
        /*0688*/ 	.word	0x000073a0
        /*068c*/ 	.word	0x00000009
        /*0690*/ 	.word	0x00000000
        /*0694*/ 	.short	0x010a
        /*0696*/ 	.byte	0x3f
	.zero		1


	//   ....[96]....
        /*0698*/ 	.word	0x00007430
        /*069c*/ 	.word	0x00000006
        /*06a0*/ 	.word	0x00000000
        /*06a4*/ 	.short	0x010a
        /*06a6*/ 	.byte	0x3f
	.zero		1


	//   ....[97]....
        /*06a8*/ 	.word	0x000074c0
        /*06ac*/ 	.word	0x00000009
        /*06b0*/ 	.word	0x00000000
        /*06b4*/ 	.short	0x010a
        /*06b6*/ 	.byte	0x3f
	.zero		1


	//   ....[98]....
        /*06b8*/ 	.word	0x00007550
        /*06bc*/ 	.word	0x00000006
        /*06c0*/ 	.word	0x00000000
        /*06c4*/ 	.short	0x010a
        /*06c6*/ 	.byte	0x3f
	.zero		1


	//   ....[99]....
        /*06c8*/ 	.word	0x000075e0
        /*06cc*/ 	.word	0x00000009
        /*06d0*/ 	.word	0x00000000
        /*06d4*/ 	.short	0x010a
        /*06d6*/ 	.byte	0x3f
	.zero		1


	//   ....[100]....
        /*06d8*/ 	.word	0x00007670
        /*06dc*/ 	.word	0x00000006
        /*06e0*/ 	.word	0x00000000
        /*06e4*/ 	.short	0x010a
        /*06e6*/ 	.byte	0x3f
	.zero		1


	//   ....[101]....
        /*06e8*/ 	.word	0x00007700
        /*06ec*/ 	.word	0x00000003
        /*06f0*/ 	.word	0x00000000
        /*06f4*/ 	.short	0x010a
        /*06f6*/ 	.byte	0x3f
	.zero		1


	//   ....[102]....
        /*06f8*/ 	.word	0x00007770
        /*06fc*/ 	.word	0x0000000f
        /*0700*/ 	.word	0xfffffff8
        /*0704*/ 	.short	0x010a
        /*0706*/ 	.byte	0x3f
	.zero		1


	//   ....[103]....
        /*0708*/ 	.word	0x000077d0
        /*070c*/ 	.word	0x0000000f
        /*0710*/ 	.word	0x00000000
        /*0714*/ 	.short	0x010a
        /*0716*/ 	.byte	0x3f
	.zero		1


	//   ....[104]....
        /*0718*/ 	.word	0x00007830
        /*071c*/ 	.word	0x00000013
        /*0720*/ 	.word	0x00000000
        /*0724*/ 	.short	0x010a
        /*0726*/ 	.byte	0x3f
	.zero		1


	//   ....[105]....
        /*0728*/ 	.word	0x00007890
        /*072c*/ 	.word	0x0000000f
        /*0730*/ 	.word	0x00000008
        /*0734*/ 	.short	0x010a
        /*0736*/ 	.byte	0x3f
	.zero		1


	//   ....[106]....
        /*0738*/ 	.word	0x00007960
        /*073c*/ 	.word	0x00000013
        /*0740*/ 	.word	0x000000e0
        /*0744*/ 	.short	0x010a
        /*0746*/ 	.byte	0x3f
	.zero		1


	//   ....[107]....
        /*0748*/ 	.word	0x00007a40
        /*074c*/ 	.word	0x00000005
        /*0750*/ 	.word	0x00000000
        /*0754*/ 	.short	0x010a
        /*0756*/ 	.byte	0x3f
	.zero		1


	//   ....[108]....
        /*0758*/ 	.word	0x00007a90
        /*075c*/ 	.word	0x00000007
        /*0760*/ 	.word	0x00000000
        /*0764*/ 	.short	0x010a
        /*0766*/ 	.byte	0x3f
	.zero		1


	//   ....[109]....
        /*0768*/ 	.word	0x00007ae0
        /*076c*/ 	.word	0x00000006
        /*0770*/ 	.word	0x00000000
        /*0774*/ 	.short	0x010a
        /*0776*/ 	.byte	0x3f
	.zero		1


	//   ....[110]....
        /*0778*/ 	.word	0x00007b30
        /*077c*/ 	.word	0x00000009
        /*0780*/ 	.word	0x00000000
        /*0784*/ 	.short	0x010a
        /*0786*/ 	.byte	0x3f
	.zero		1


	//   ....[111]....
        /*0788*/ 	.word	0x00007b80
        /*078c*/ 	.word	0x00000006
        /*0790*/ 	.word	0x00000000
        /*0794*/ 	.short	0x010a
        /*0796*/ 	.byte	0x3f
	.zero		1


	//   ....[112]....
        /*0798*/ 	.word	0x00007bd0
        /*079c*/ 	.word	0x00000009
        /*07a0*/ 	.word	0x00000000
        /*07a4*/ 	.short	0x010a
        /*07a6*/ 	.byte	0x3f
	.zero		1


	//   ....[113]....
        /*07a8*/ 	.word	0x00007c20
        /*07ac*/ 	.word	0x00000006
        /*07b0*/ 	.word	0x00000000
        /*07b4*/ 	.short	0x010a
        /*07b6*/ 	.byte	0x3f
	.zero		1


	//   ....[114]....
        /*07b8*/ 	.word	0x00007c70
        /*07bc*/ 	.word	0x00000009
        /*07c0*/ 	.word	0x00000000
        /*07c4*/ 	.short	0x010a
        /*07c6*/ 	.byte	0x3f
	.zero		1


	//   ....[115]....
        /*07c8*/ 	.word	0x00007cc0
        /*07cc*/ 	.word	0x00000006
        /*07d0*/ 	.word	0x00000000
        /*07d4*/ 	.short	0x010a
        /*07d6*/ 	.byte	0x3f
	.zero		1


	//   ....[116]....
        /*07d8*/ 	.word	0x00007d10
        /*07dc*/ 	.word	0x00000009
        /*07e0*/ 	.word	0x00000000
        /*07e4*/ 	.short	0x010a
        /*07e6*/ 	.byte	0x3f
	.zero		1


	//   ....[117]....
        /*07e8*/ 	.word	0x00007d60
        /*07ec*/ 	.word	0x00000006
        /*07f0*/ 	.word	0x00000000
        /*07f4*/ 	.short	0x010a
        /*07f6*/ 	.byte	0x3f
	.zero		1


	//   ....[118]....
        /*07f8*/ 	.word	0x00007db0
        /*07fc*/ 	.word	0x00000009
        /*0800*/ 	.word	0x00000000
        /*0804*/ 	.short	0x010a
        /*0806*/ 	.byte	0x3f
	.zero		1


	//   ....[119]....
        /*0808*/ 	.word	0x00007e00
        /*080c*/ 	.word	0x00000006
        /*0810*/ 	.word	0x00000000
        /*0814*/ 	.short	0x010a
        /*0816*/ 	.byte	0x3f
	.zero		1


	//   ....[120]....
        /*0818*/ 	.word	0x00007e50
        /*081c*/ 	.word	0x00000009
        /*0820*/ 	.word	0x00000000
        /*0824*/ 	.short	0x010a
        /*0826*/ 	.byte	0x3f
	.zero		1


	//   ....[121]....
        /*0828*/ 	.word	0x00007ea0
        /*082c*/ 	.word	0x00000006
        /*0830*/ 	.word	0x00000000
        /*0834*/ 	.short	0x010a
        /*0836*/ 	.byte	0x3f
	.zero		1


	//   ....[122]....
        /*0838*/ 	.word	0x00007ef0
        /*083c*/ 	.word	0x00000009
        /*0840*/ 	.word	0x00000000
        /*0844*/ 	.short	0x010a
        /*0846*/ 	.byte	0x3f
	.zero		1


	//   ....[123]....
        /*0848*/ 	.word	0x00007f40
        /*084c*/ 	.word	0x00000006
        /*0850*/ 	.word	0x00000000
        /*0854*/ 	.short	0x010a
        /*0856*/ 	.byte	0x3f
	.zero		1


	//   ....[124]....
        /*0858*/ 	.word	0x00007f90
        /*085c*/ 	.word	0x00000009
        /*0860*/ 	.word	0x00000000
        /*0864*/ 	.short	0x010a
        /*0866*/ 	.byte	0x3f
	.zero		1


	//   ....[125]....
        /*0868*/ 	.word	0x00007fe0
        /*086c*/ 	.word	0x00000006
        /*0870*/ 	.word	0x00000000
        /*0874*/ 	.short	0x010a
        /*0876*/ 	.byte	0x3f
	.zero		1


	//   ....[126]....
        /*0878*/ 	.word	0x00008030
        /*087c*/ 	.word	0x00000009
        /*0880*/ 	.word	0x00000000
        /*0884*/ 	.short	0x010a
        /*0886*/ 	.byte	0x3f
	.zero		1


	//   ....[127]....
        /*0888*/ 	.word	0x00008080
        /*088c*/ 	.word	0x00000006
        /*0890*/ 	.word	0x00000000
        /*0894*/ 	.short	0x010a
        /*0896*/ 	.byte	0x3f
	.zero		1


	//   ....[128]....
        /*0898*/ 	.word	0x000080d0
        /*089c*/ 	.word	0x00000009
        /*08a0*/ 	.word	0x00000000
        /*08a4*/ 	.short	0x010a
        /*08a6*/ 	.byte	0x3f
	.zero		1


	//   ....[129]....
        /*08a8*/ 	.word	0x00008120
        /*08ac*/ 	.word	0x00000006
        /*08b0*/ 	.word	0x00000000
        /*08b4*/ 	.short	0x010a
        /*08b6*/ 	.byte	0x3f
	.zero		1


	//   ....[130]....
        /*08b8*/ 	.word	0x00008170
        /*08bc*/ 	.word	0x00000009
        /*08c0*/ 	.word	0x00000000
        /*08c4*/ 	.short	0x010a
        /*08c6*/ 	.byte	0x3f
	.zero		1


	//   ....[131]....
        /*08c8*/ 	.word	0x000081c0
        /*08cc*/ 	.word	0x00000006
        /*08d0*/ 	.word	0x00000000
        /*08d4*/ 	.short	0x010a
        /*08d6*/ 	.byte	0x3f
	.zero		1


	//   ....[132]....
        /*08d8*/ 	.word	0x00008210
        /*08dc*/ 	.word	0x00000009
        /*08e0*/ 	.word	0x00000000
        /*08e4*/ 	.short	0x010a
        /*08e6*/ 	.byte	0x3f
	.zero		1


	//   ....[133]....
        /*08e8*/ 	.word	0x00008260
        /*08ec*/ 	.word	0x00000006
        /*08f0*/ 	.word	0x00000000
        /*08f4*/ 	.short	0x010a
        /*08f6*/ 	.byte	0x3f
	.zero		1


	//----- nvinfo : EIATTR_NUM_MBARRIERS
	.align		4
.L_28:
        /*08f8*/ 	.byte	0x03, 0x38
        /*08fa*/ 	.short	0x003e


	//----- nvinfo : EIATTR_EXIT_INSTR_OFFSETS
	.align		4
        /*08fc*/ 	.byte	0x04, 0x1c
        /*08fe*/ 	.short	(.L_30 - .L_29)


	//   ....[0]....
.L_29:
        /*0900*/ 	.word	0x00001650


	//   ....[1]....
        /*0904*/ 	.word	0x000016b0


	//   ....[2]....
        /*0908*/ 	.word	0x000059f0


	//   ....[3]....
        /*090c*/ 	.word	0x00005a20


	//   ....[4]....
        /*0910*/ 	.word	0x00007750


	//----- nvinfo : EIATTR_MAX_THREADS
	.align		4
.L_30:
        /*0914*/ 	.byte	0x04, 0x05
        /*0916*/ 	.short	(.L_32 - .L_31)
.L_31:
        /*0918*/ 	.word	0x00000180
        /*091c*/ 	.word	0x00000001
        /*0920*/ 	.word	0x00000001


	//----- nvinfo : EIATTR_CRS_STACK_SIZE
	.align		4
.L_32:
        /*0924*/ 	.byte	0x04, 0x1e
        /*0926*/ 	.short	(.L_34 - .L_33)
.L_33:
        /*0928*/ 	.word	0x00000000


	//----- nvinfo : EIATTR_CBANK_PARAM_SIZE
	.align		4
.L_34:
        /*092c*/ 	.byte	0x03, 0x19
        /*092e*/ 	.short	0x0470


	//----- nvinfo : EIATTR_PARAM_CBANK
	.align		4
        /*0930*/ 	.byte	0x04, 0x0a
        /*0932*/ 	.short	(.L_36 - .L_35)
	.align		4
.L_35:
        /*0934*/ 	.word	index@(.nv.constant0._ZN7cutlass13device_kernelINS_4gemm6kernel13GemmUniversalIN4cute5tupleIJiiiiEEENS1_10collective13CollectiveMmaINS1_37MainloopSm90TmaGmmaWarpSpecializedFP8ILi28ENS5_IJNS4_1CILi1EEENSA_ILi2EEESB_EEENS1_32KernelTmaWarpSpecializedPingpongEEENS5_IJNSA_ILi64EEESG_SG_EEENS_12float_e4m3_tENS5_IJlSB_lEEESI_SJ_NS4_8TiledMMAINS4_8MMA_AtomIJNS4_4SM904GMMA30MMA_64x64x32_F32E4M3E4M3_SS_TNILNSN_7ScaleInE1ELSP_1EEEEEENS4_6LayoutINS5_IJSB_SB_SB_EEENS5_IJNSA_ILi0EEESU_SU_EEEEENS5_IJNS4_10UnderscoreESX_SX_EEEEENS4_23SM90_TMA_LOAD_MULTICASTENS4_14ComposedLayoutINS4_7SwizzleILi2ELi4ELi3EEENS4_18smem_ptr_flag_bitsILi8EEENSS_INS5_IJNSA_ILi8EEESG_EEENS5_IJSG_SB_EEEEEEEvNS4_8identityENS4_13SM90_TMA_LOADES1A_vS1B_EENS_8epilogue10collective6detail29Sm90TmaWarpSpecializedAdapterINS1F_15DefaultEpilogueISI_SJ_SJ_NS1E_6thread17LinearCombinationISI_Li1EffLNS1J_9ScaleType4KindE0ELNS_15FloatRoundStyleE2ESI_EENS1_15EpilogueDefaultEEEEEvvEEEEvNT_6ParamsE)
        /*0938*/ 	.short	0x0210
        /*093a*/ 	.short	0x0470


	//----- nvinfo : EIATTR_SW_WAR
	.align		4
.L_36:
        /*093c*/ 	.byte	0x04, 0x36
        /*093e*/ 	.short	(.L_38 - .L_37)
.L_37:
        /*0940*/ 	.word	0x00000008
.L_38:


//--------------------- .nv.callgraph             --------------------------
	.section	.nv.callgraph,"",@"SHT_CUDA_CALLGRAPH"
	.align	4
	.sectionentsize	8
	.align		4
        /*0000*/ 	.word	0x00000000
	.align		4
        /*0004*/ 	.word	0xffffffff
	.align		4
        /*0008*/ 	.word	0x00000000
	.align		4
        /*000c*/ 	.word	0xfffffffe
	.align		4
        /*0010*/ 	.word	0x00000000
	.align		4
        /*0014*/ 	.word	0xfffffffd
	.align		4
        /*0018*/ 	.word	0x00000000
	.align		4
        /*001c*/ 	.word	0xfffffffc


//--------------------- .nv.constant4             --------------------------
	.section	.nv.constant4,"a",@progbits
	.align	8
	.align		8
.nv.constant4:
        /*0000*/ 	.dword	_ZN39_INTERNAL_bef2d132_4_k_cu_c535b3d1_27064cuda3std3__45__cpo5beginE
	.align		8
        /*0008*/ 	.dword	_ZN39_INTERNAL_bef2d132_4_k_cu_c535b3d1_27064cuda3std3__45__cpo3endE
	.align		8
        /*0010*/ 	.dword	_ZN39_INTERNAL_bef2d132_4_k_cu_c535b3d1_27064cuda3std3__45__cpo6cbeginE
	.align		8
        /*0018*/ 	.dword	_ZN39_INTERNAL_bef2d132_4_k_cu_c535b3d1_27064cuda3std3__45__cpo4cendE
	.align		8
        /*0020*/ 	.dword	_ZN39_INTERNAL_bef2d132_4_k_cu_c535b3d1_27064cuda3std3__441_GLOBAL__N__bef2d132_4_k_cu_c535b3d1_27066ignoreE
	.align		8
        /*0028*/ 	.dword	_ZN39_INTERNAL_bef2d132_4_k_cu_c535b3d1_27064cuda3std3__419piecewise_constructE
	.align		8
        /*0030*/ 	.dword	_ZN39_INTERNAL_bef2d132_4_k_cu_c535b3d1_27064cuda3std3__48in_placeE
	.align		8
        /*0038*/ 	.dword	_ZN39_INTERNAL_bef2d132_4_k_cu_c535b3d1_27064cuda3std6ranges3__45__cpo4swapE
	.align		8
        /*0040*/ 	.dword	_ZN39_INTERNAL_bef2d132_4_k_cu_c535b3d1_27064cuda3std6ranges3__45__cpo9iter_moveE
	.align		8
        /*0048*/ 	.dword	_ZN39_INTERNAL_bef2d132_4_k_cu_c535b3d1_27064cute7productE
	.align		8
        /*0050*/ 	.dword	_ZN39_INTERNAL_bef2d132_4_k_cu_c535b3d1_27064cute1_E


//--------------------- .text._ZN7cutlass13device_kernelINS_4gemm6kernel13GemmUniversalIN4cute5tupleIJiiiiEEENS1_10collective13CollectiveMmaINS1_37MainloopSm90TmaGmmaWarpSpecializedFP8ILi28ENS5_IJNS4_1CILi1EEENSA_ILi2EEESB_EEENS1_32KernelTmaWarpSpecializedPingpongEEENS5_IJNSA_ILi64EEESG_SG_EEENS_12float_e4m3_tENS5_IJlSB_lEEESI_SJ_NS4_8TiledMMAINS4_8MMA_AtomIJNS4_4SM904GMMA30MMA_64x64x32_F32E4M3E4M3_SS_TNILNSN_7ScaleInE1ELSP_1EEEEEENS4_6LayoutINS5_IJSB_SB_SB_EEENS5_IJNSA_ILi0EEESU_SU_EEEEENS5_IJNS4_10UnderscoreESX_SX_EEEEENS4_23SM90_TMA_LOAD_MULTICASTENS4_14ComposedLayoutINS4_7SwizzleILi2ELi4ELi3EEENS4_18smem_ptr_flag_bitsILi8EEENSS_INS5_IJNSA_ILi8EEESG_EEENS5_IJSG_SB_EEEEEEEvNS4_8identityENS4_13SM90_TMA_LOADES1A_vS1B_EENS_8epilogue10collective6detail29Sm90TmaWarpSpecializedAdapterINS1F_15DefaultEpilogueISI_SJ_SJ_NS1E_6thread17LinearCombinationISI_Li1EffLNS1J_9ScaleType4KindE0ELNS_15FloatRoundStyleE2ESI_EENS1_15EpilogueDefaultEEEEEvvEEEEvNT_6ParamsE --------------------------
	.section	.text._ZN7cutlass13device_kernelINS_4gemm6kernel13GemmUniversalIN4cute5tupleIJiiiiEEENS1_10collective13CollectiveMmaINS1_37MainloopSm90TmaGmmaWarpSpecializedFP8ILi28ENS5_IJNS4_1CILi1EEENSA_ILi2EEESB_EEENS1_32KernelTmaWarpSpecializedPingpongEEENS5_IJNSA_ILi64EEESG_SG_EEENS_12float_e4m3_tENS5_IJlSB_lEEESI_SJ_NS4_8TiledMMAINS4_8MMA_AtomIJNS4_4SM904GMMA30MMA_64x64x32_F32E4M3E4M3_SS_TNILNSN_7ScaleInE1ELSP_1EEEEEENS4_6LayoutINS5_IJSB_SB_SB_EEENS5_IJNSA_ILi0EEESU_SU_EEEEENS5_IJNS4_10UnderscoreESX_SX_EEEEENS4_23SM90_TMA_LOAD_MULTICASTENS4_14ComposedLayoutINS4_7SwizzleILi2ELi4ELi3EEENS4_18smem_ptr_flag_bitsILi8EEENSS_INS5_IJNSA_ILi8EEESG_EEENS5_IJSG_SB_EEEEEEEvNS4_8identityENS4_13SM90_TMA_LOADES1A_vS1B_EENS_8epilogue10collective6detail29Sm90TmaWarpSpecializedAdapterINS1F_15DefaultEpilogueISI_SJ_SJ_NS1E_6thread17LinearCombinationISI_Li1EffLNS1J_9ScaleType4KindE0ELNS_15FloatRoundStyleE2ESI_EENS1_15EpilogueDefaultEEEEEvvEEEEvNT_6ParamsE,"ax",@progbits
	.align	128
.text._ZN7cutlass13device_kernelINS_4gemm6kernel13GemmUniversalIN4cute5tupleIJiiiiEEENS1_10collective13CollectiveMmaINS1_37MainloopSm90TmaGmmaWarpSpecializedFP8ILi28ENS5_IJNS4_1CILi1EEENSA_ILi2EEESB_EEENS1_32KernelTmaWarpSpecializedPingpongEEENS5_IJNSA_ILi64EEESG_SG_EEENS_12float_e4m3_tENS5_IJlSB_lEEESI_SJ_NS4_8TiledMMAINS4_8MMA_AtomIJNS4_4SM904GMMA30MMA_64x64x32_F32E4M3E4M3_SS_TNILNSN_7ScaleInE1ELSP_1EEEEEENS4_6LayoutINS5_IJSB_SB_SB_EEENS5_IJNSA_ILi0EEESU_SU_EEEEENS5_IJNS4_10UnderscoreESX_SX_EEEEENS4_23SM90_TMA_LOAD_MULTICASTENS4_14ComposedLayoutINS4_7SwizzleILi2ELi4ELi3EEENS4_18smem_ptr_flag_bitsILi8EEENSS_INS5_IJNSA_ILi8EEESG_EEENS5_IJSG_SB_EEEEEEEvNS4_8identityENS4_13SM90_TMA_LOADES1A_vS1B_EENS_8epilogue10collective6detail29Sm90TmaWarpSpecializedAdapterINS1F_15DefaultEpilogueISI_SJ_SJ_NS1E_6thread17LinearCombinationISI_Li1EffLNS1J_9ScaleType4KindE0ELNS_15FloatRoundStyleE2ESI_EENS1_15EpilogueDefaultEEEEEvvEEEEvNT_6ParamsE:
        .type           _ZN7cutlass13device_kernelINS_4gemm6kernel13GemmUniversalIN4cute5tupleIJiiiiEEENS1_10collective13CollectiveMmaINS1_37MainloopSm90TmaGmmaWarpSpecializedFP8ILi28ENS5_IJNS4_1CILi1EEENSA_ILi2EEESB_EEENS1_32KernelTmaWarpSpecializedPingpongEEENS5_IJNSA_ILi64EEESG_SG_EEENS_12float_e4m3_tENS5_IJlSB_lEEESI_SJ_NS4_8TiledMMAINS4_8MMA_AtomIJNS4_4SM904GMMA30MMA_64x64x32_F32E4M3E4M3_SS_TNILNSN_7ScaleInE1ELSP_1EEEEEENS4_6LayoutINS5_IJSB_SB_SB_EEENS5_IJNSA_ILi0EEESU_SU_EEEEENS5_IJNS4_10UnderscoreESX_SX_EEEEENS4_23SM90_TMA_LOAD_MULTICASTENS4_14ComposedLayoutINS4_7SwizzleILi2ELi4ELi3EEENS4_18smem_ptr_flag_bitsILi8EEENSS_INS5_IJNSA_ILi8EEESG_EEENS5_IJSG_SB_EEEEEEEvNS4_8identityENS4_13SM90_TMA_LOADES1A_vS1B_EENS_8epilogue10collective6detail29Sm90TmaWarpSpecializedAdapterINS1F_15DefaultEpilogueISI_SJ_SJ_NS1E_6thread17LinearCombinationISI_Li1EffLNS1J_9ScaleType4KindE0ELNS_15FloatRoundStyleE2ESI_EENS1_15EpilogueDefaultEEEEEvvEEEEvNT_6ParamsE,@function
        .size           _ZN7cutlass13device_kernelINS_4gemm6kernel13GemmUniversalIN4cute5tupleIJiiiiEEENS1_10collective13CollectiveMmaINS1_37MainloopSm90TmaGmmaWarpSpecializedFP8ILi28ENS5_IJNS4_1CILi1EEENSA_ILi2EEESB_EEENS1_32KernelTmaWarpSpecializedPingpongEEENS5_IJNSA_ILi64EEESG_SG_EEENS_12float_e4m3_tENS5_IJlSB_lEEESI_SJ_NS4_8TiledMMAINS4_8MMA_AtomIJNS4_4SM904GMMA30MMA_64x64x32_F32E4M3E4M3_SS_TNILNSN_7ScaleInE1ELSP_1EEEEEENS4_6LayoutINS5_IJSB_SB_SB_EEENS5_IJNSA_ILi0EEESU_SU_EEEEENS5_IJNS4_10UnderscoreESX_SX_EEEEENS4_23SM90_TMA_LOAD_MULTICASTENS4_14ComposedLayoutINS4_7SwizzleILi2ELi4ELi3EEENS4_18smem_ptr_flag_bitsILi8EEENSS_INS5_IJNSA_ILi8EEESG_EEENS5_IJSG_SB_EEEEEEEvNS4_8identityENS4_13SM90_TMA_LOADES1A_vS1B_EENS_8epilogue10collective6detail29Sm90TmaWarpSpecializedAdapterINS1F_15DefaultEpilogueISI_SJ_SJ_NS1E_6thread17LinearCombinationISI_Li1EffLNS1J_9ScaleType4KindE0ELNS_15FloatRoundStyleE2ESI_EENS1_15EpilogueDefaultEEEEEvvEEEEvNT_6ParamsE,(.L_x_193 - _ZN7cutlass13device_kernelINS_4gemm6kernel13GemmUniversalIN4cute5tupleIJiiiiEEENS1_10collective13CollectiveMmaINS1_37MainloopSm90TmaGmmaWarpSpecializedFP8ILi28ENS5_IJNS4_1CILi1EEENSA_ILi2EEESB_EEENS1_32KernelTmaWarpSpecializedPingpongEEENS5_IJNSA_ILi64EEESG_SG_EEENS_12float_e4m3_tENS5_IJlSB_lEEESI_SJ_NS4_8TiledMMAINS4_8MMA_AtomIJNS4_4SM904GMMA30MMA_64x64x32_F32E4M3E4M3_SS_TNILNSN_7ScaleInE1ELSP_1EEEEEENS4_6LayoutINS5_IJSB_SB_SB_EEENS5_IJNSA_ILi0EEESU_SU_EEEEENS5_IJNS4_10UnderscoreESX_SX_EEEEENS4_23SM90_TMA_LOAD_MULTICASTENS4_14ComposedLayoutINS4_7SwizzleILi2ELi4ELi3EEENS4_18smem_ptr_flag_bitsILi8EEENSS_INS5_IJNSA_ILi8EEESG_EEENS5_IJSG_SB_EEEEEEEvNS4_8identityENS4_13SM90_TMA_LOADES1A_vS1B_EENS_8epilogue10collective6detail29Sm90TmaWarpSpecializedAdapterINS1F_15DefaultEpilogueISI_SJ_SJ_NS1E_6thread17LinearCombinationISI_Li1EffLNS1J_9ScaleType4KindE0ELNS_15FloatRoundStyleE2ESI_EENS1_15EpilogueDefaultEEEEEvvEEEEvNT_6ParamsE)
        .other          _ZN7cutlass13device_kernelINS_4gemm6kernel13GemmUniversalIN4cute5tupleIJiiiiEEENS1_10collective13CollectiveMmaINS1_37MainloopSm90TmaGmmaWarpSpecializedFP8ILi28ENS5_IJNS4_1CILi1EEENSA_ILi2EEESB_EEENS1_32KernelTmaWarpSpecializedPingpongEEENS5_IJNSA_ILi64EEESG_SG_EEENS_12float_e4m3_tENS5_IJlSB_lEEESI_SJ_NS4_8TiledMMAINS4_8MMA_AtomIJNS4_4SM904GMMA30MMA_64x64x32_F32E4M3E4M3_SS_TNILNSN_7ScaleInE1ELSP_1EEEEEENS4_6LayoutINS5_IJSB_SB_SB_EEENS5_IJNSA_ILi0EEESU_SU_EEEEENS5_IJNS4_10UnderscoreESX_SX_EEEEENS4_23SM90_TMA_LOAD_MULTICASTENS4_14ComposedLayoutINS4_7SwizzleILi2ELi4ELi3EEENS4_18smem_ptr_flag_bitsILi8EEENSS_INS5_IJNSA_ILi8EEESG_EEENS5_IJSG_SB_EEEEEEEvNS4_8identityENS4_13SM90_TMA_LOADES1A_vS1B_EENS_8epilogue10collective6detail29Sm90TmaWarpSpecializedAdapterINS1F_15DefaultEpilogueISI_SJ_SJ_NS1E_6thread17LinearCombinationISI_Li1EffLNS1J_9ScaleType4KindE0ELNS_15FloatRoundStyleE2ESI_EENS1_15EpilogueDefaultEEEEEvvEEEEvNT_6ParamsE,@"STO_CUDA_ENTRY STV_DEFAULT"
_ZN7cutlass13device_kernelINS_4gemm6kernel13GemmUniversalIN4cute5tupleIJiiiiEEENS1_10collective13CollectiveMmaINS1_37MainloopSm90TmaGmmaWarpSpecializedFP8ILi28ENS5_IJNS4_1CILi1EEENSA_ILi2EEESB_EEENS1_32KernelTmaWarpSpecializedPingpongEEENS5_IJNSA_ILi64EEESG_SG_EEENS_12float_e4m3_tENS5_IJlSB_lEEESI_SJ_NS4_8TiledMMAINS4_8MMA_AtomIJNS4_4SM904GMMA30MMA_64x64x32_F32E4M3E4M3_SS_TNILNSN_7ScaleInE1ELSP_1EEEEEENS4_6LayoutINS5_IJSB_SB_SB_EEENS5_IJNSA_ILi0EEESU_SU_EEEEENS5_IJNS4_10UnderscoreESX_SX_EEEEENS4_23SM90_TMA_LOAD_MULTICASTENS4_14ComposedLayoutINS4_7SwizzleILi2ELi4ELi3EEENS4_18smem_ptr_flag_bitsILi8EEENSS_INS5_IJNSA_ILi8EEESG_EEENS5_IJSG_SB_EEEEEEEvNS4_8identityENS4_13SM90_TMA_LOADES1A_vS1B_EENS_8epilogue10collective6detail29Sm90TmaWarpSpecializedAdapterINS1F_15DefaultEpilogueISI_SJ_SJ_NS1E_6thread17LinearCombinationISI_Li1EffLNS1J_9ScaleType4KindE0ELNS_15FloatRoundStyleE2ESI_EENS1_15EpilogueDefaultEEEEEvvEEEEvNT_6ParamsE:
[----:B------:R-:W-:Y:S01]  /*0000*/  LDC R1, c[0x0][0x28] ;  /* 0x00000a00ff017b82 */ /* 0x000fe20000000800 */
[----:B------:R-:W0:Y:S01]  /*0010*/  S2R R11, SR_TID.X ;  /* 0x00000000000b7919 */ /* 0x000e220000002100 */
[----:B------:R-:W-:Y:S01]  /*0020*/  ELECT P0, URZ, PT ;  /* 0x00000000003f782f */ /* 0x000fe20003800000 */
[----:B------:R-:W-:Y:S01]  /*0030*/  BSSY B0, `(.L_x_0) ;  /* 0x000000f000007945 */ /* 0x000fe20003800000 */
[--C-:B0-----:R-:W-:Y:S02]  /*0040*/  SHF.R.U32.HI R0, RZ, 0x5, R11.reuse ;  /* 0x00000005ff007819 */ /* 0x101fe4000001160b */
[----:B------:R-:W-:-:S03]  /*0050*/  SHF.R.U32.HI R5, RZ, 0x7, R11 ;  /* 0x00000007ff057819 */ /* 0x000fc6000001160b */
[----:B------:R-:W0:Y:S04]  /*0060*/  SHFL.IDX PT, R2, R0, RZ, 0x1f ;  /* 0x00001fff00027589 */ /* 0x000e2800000e0000 */
[----:B------:R1:W2:Y:S01]  /*0070*/  SHFL.IDX PT, R6, R5, RZ, 0x1f ;  /* 0x00001fff05067589 */ /* 0x0002a200000e0000 */
[----:B0-----:R-:W-:-:S13]  /*0080*/  ISETP.NE.OR P0, PT, R2, RZ, !P0 ;  /* 0x000000ff0200720c */ /* 0x001fda0004705670 */
[----:B-12---:R-:W-:Y:S05]  /*0090*/  @P0 BRA `(.L_x_1) ;  /* 0x0000000000200947 */ /* 0x006fea0003800000 */
[----:B------:R-:W-:Y:S02]  /*00a0*/  ULDC.64 UR4, c[0x0][0x198] ;  /* 0x0000660000047ab9 */ /* 0x000fe40000000a00 */
[----:B------:R-:W-:Y:S02]  /*00b0*/  UIADD3 UR6, UP0, UR4, 0xf0, URZ ;  /* 0x000000f004067890 */ /* 0x000fe4000ff1e03f */
[----:B------:R-:W-:Y:S02]  /*00c0*/  UIADD3 UR4, UP1, UR4, 0x1f0, URZ ;  /* 0x000001f004047890 */ /* 0x000fe4000ff3e03f */
[----:B------:R-:W-:Y:S02]  /*00d0*/  UIADD3.X UR7, URZ, UR5, URZ, UP0, !UPT ;  /* 0x000000053f077290 */ /* 0x000fe400087fe43f */
[----:B------:R-:W-:-:S07]  /*00e0*/  UIADD3.X UR5, URZ, UR5, URZ, UP1, !UPT ;  /* 0x000000053f057290 */ /* 0x000fce0008ffe43f */
[----:B------:R0:W-:Y:S02]  /*00f0*/  UTMACCTL.PF [UR6] ;  /* 0x00000000060079b9 */ /* 0x0001e40008040000 */
[----:B------:R0:W-:Y:S02]  /*0100*/  UTMACCTL.PF [UR4] ;  /* 0x00000000040079b9 */ /* 0x0001e40008040000 */
[----:B0-----:R-:W-:Y:S01]  /*0110*/  NOP ;  /* 0x0000000000007918 */ /* 0x001fe20000000000 */
.L_x_1:
[----:B------:R-:W-:Y:S05]  /*0120*/  BSYNC B0 ;  /* 0x0000000000007941 */ /* 0x000fea0003800000 */
.L_x_0:
[----:B------:R-:W0:Y:S01]  /*0130*/  SHFL.IDX PT, R7, R0, RZ, 0x1f ;  /* 0x00001fff00077589 */ /* 0x000e2200000e0000 */
[----:B------:R-:W-:Y:S02]  /*0140*/  SHF.R.S32.HI R4, RZ, 0x1f, R11 ;  /* 0x0000001fff047819 */ /* 0x000fe4000001140b */
[----:B0-----:R-:W-:-:S13]  /*0150*/  ISETP.NE.AND P0, PT, R7, RZ, PT ;  /* 0x000000ff0700720c */ /* 0x001fda0003f05270 */
[----:B------:R-:W-:Y:S05]  /*0160*/  @P0 BRA `(.L_x_2) ;  /* 0x0000000400240947 */ /* 0x000fea0003800000 */
[----:B------:R-:W-:Y:S01]  /*0170*/  ELECT P0, URZ, PT ;  /* 0x00000000003f782f */ /* 0x000fe20003800000 */
[----:B------:R-:W-:-:S12]  /*0180*/  BSSY B0, `(.L_x_2) ;  /* 0x0000047000007945 */ /* 0x000fd80003800000 */
[----:B------:R-:W-:Y:S05]  /*0190*/  @!P0 BRA `(.L_x_3) ;  /* 0x0000000400148947 */ /* 0x000fea0003800000 */
[----:B------:R-:W0:Y:S01]  /*01a0*/  S2UR UR8, SR_CgaCtaId ;  /* 0x00000000000879c3 */ /* 0x000e220000008800 */
[----:B------:R-:W-:Y:S01]  /*01b0*/  UMOV UR4, 0x400 ;  /* 0x0000040000047882 */ /* 0x000fe20000000000 */
[----:B------:R-:W-:Y:S01]  /*01c0*/  UMOV UR5, 0x1 ;  /* 0x0000000100057882 */ /* 0x000fe20000000000 */
[----:B------:R-:W-:Y:S02]  /*01d0*/  UMOV UR6, 0x2 ;  /* 0x0000000200067882 */ /* 0x000fe40000000000 */
[----:B------:R-:W-:-:S04]  /*01e0*/  UIADD3 UR6, -UR6, 0x100000, URZ ;  /* 0x0010000006067890 */ /* 0x000fc8000fffe13f */
[----:B------:R-:W-:Y:S02]  /*01f0*/  USHF.L.U32 UR7, UR6, 0xb, URZ ;  /* 0x0000000b06077899 */ /* 0x000fe4000800063f */
[----:B------:R-:W-:Y:S02]  /*0200*/  USHF.L.U32 UR6, UR6, 0x1, URZ ;  /* 0x0000000106067899 */ /* 0x000fe4000800063f */
[----:B0-----:R-:W-:Y:S02]  /*0210*/  ULEA UR8, UR8, UR4, 0x18 ;  /* 0x0000000408087291 */ /* 0x001fe4000f8ec03f */
[----:B------:R-:W-:-:S04]  /*0220*/  UIADD3 UR4, -UR5, 0x100000, URZ ;  /* 0x0010000005047890 */ /* 0x000fc8000fffe13f */
[----:B------:R-:W-:Y:S02]  /*0230*/  USHF.L.U32 UR5, UR4, 0xb, URZ ;  /* 0x0000000b04057899 */ /* 0x000fe4000800063f */
[----:B------:R-:W-:Y:S01]  /*0240*/  USHF.L.U32 UR4, UR4, 0x1, URZ ;  /* 0x0000000104047899 */ /* 0x000fe2000800063f */
[----:B------:R-:W0:Y:S11]  /*0250*/  FENCE.VIEW.ASYNC.S ;  /* 0x00000000000073c6 */ /* 0x000e360000000000 */
[----:B0-----:R0:W1:Y:S01]  /*0260*/  SYNCS.EXCH.64 URZ, [UR8], UR4 ;  /* 0x00000004083f75b2 */ /* 0x0010620008000100 */
[----:B------:R0:W2:Y:S01]  /*0270*/  SYNCS.EXCH.64 URZ, [UR8+0xe0], UR6 ;  /* 0x0000e006083f75b2 */ /* 0x0000a20008000100 */
[----:B------:R0:W3:Y:S01]  /*0280*/  SYNCS.EXCH.64 URZ, [UR8+0x8], UR4 ;  /* 0x00000804083f75b2 */ /* 0x0000e20008000100 */
[----:B------:R0:W4:Y:S01]  /*0290*/  SYNCS.EXCH.64 URZ, [UR8+0xe8], UR6 ;  /* 0x0000e806083f75b2 */ /* 0x0001220008000100 */
[----:B------:R0:W0:Y:S01]  /*02a0*/  SYNCS.EXCH.64 URZ, [UR8+0x10], UR4 ;  /* 0x00001004083f75b2 */ /* 0x0000220008000100 */
        /* <DEDUP_REMOVED lines=51> */
[----:B-1234-:R-:W-:Y:S01]  /*05e0*/  NOP ;  /* 0x0000000000007918 */ /* 0x01efe20000000000 */
.L_x_3:
[----:B0-----:R-:W-:Y:S05]  /*05f0*/  BSYNC B0 ;  /* 0x0000000000007941 */ /* 0x001fea0003800000 */
.L_x_2:
[----:B------:R-:W0:Y:S01]  /*0600*/  SHFL.IDX PT, R9, R0, RZ, 0x1f ;  /* 0x00001fff00097589 */ /* 0x000e2200000e0000 */
[----:B------:R-:W-:Y:S01]  /*0610*/  LEA.HI R4, R4, R11, RZ, 0x7 ;  /* 0x0000000b04047211 */ /* 0x000fe200078f38ff */
[----:B------:R-:W1:Y:S01]  /*0620*/  S2UR UR12, SR_CTAID.X ;  /* 0x00000000000c79c3 */ /* 0x000e620000002500 */
[----:B------:R-:W-:Y:S01]  /*0630*/  ELECT P0, URZ, PT ;  /* 0x00000000003f782f */ /* 0x000fe20003800000 */
[----:B------:R2:W3:Y:S01]  /*0640*/  SHFL.IDX PT, R8, R0, RZ, 0x1f ;  /* 0x00001fff00087589 */ /* 0x0004e200000e0000 */
[----:B------:R-:W-:Y:S02]  /*0650*/  LOP3.LUT R4, R4, 0xffffff80, RZ, 0xc0, !PT ;  /* 0xffffff8004047812 */ /* 0x000fe400078ec0ff */
[----:B------:R-:W-:Y:S01]  /*0660*/  ELECT P1, URZ, PT ;  /* 0x00000000003f782f */ /* 0x000fe20003820000 */
[----:B------:R-:W-:Y:S01]  /*0670*/  NOP ;  /* 0x0000000000007918 */ /* 0x000fe20000000000 */
[----:B------:R-:W4:Y:S01]  /*0680*/  S2R R14, SR_CTAID.Y ;  /* 0x00000000000e7919 */ /* 0x000f220000002600 */
[----:B------:R-:W-:Y:S01]  /*0690*/  ULDC UR4, c[0x0][0x150] ;  /* 0x0000540000047ab9 */ /* 0x000fe20000000800 */
[----:B------:R-:W-:Y:S01]  /*06a0*/  IMAD.IADD R10, R11, 0x1, -R4 ;  /* 0x000000010b0a7824 */ /* 0x000fe200078e0a04 */
[----:B------:R-:W5:Y:S01]  /*06b0*/  LDC R12, c[0x0][0x140] ;  /* 0x00005000ff0c7b82 */ /* 0x000f620000000800 */
[----:B------:R4:W4:Y:S01]  /*06c0*/  SHFL.IDX PT, R13, R5, RZ, 0x1f ;  /* 0x00001fff050d7589 */ /* 0x00092200000e0000 */
[----:B--2---:R-:W-:Y:S01]  /*06d0*/  SHF.R.S32.HI R0, RZ, 0x1f, R7 ;  /* 0x0000001fff007819 */ /* 0x004fe20000011407 */
[----:B------:R-:W-:Y:S01]  /*06e0*/  UMOV UR11, 0x80 ;  /* 0x00000080000b7882 */ /* 0x000fe20000000000 */
[----:B------:R-:W-:Y:S01]  /*06f0*/  SHF.R.S32.HI R23, RZ, 0x1f, R10 ;  /* 0x0000001fff177819 */ /* 0x000fe2000001140a */
[----:B------:R-:W-:Y:S01]  /*0700*/  NOP ;  /* 0x0000000000007918 */ /* 0x000fe20000000000 */
[----:B------:R-:W-:Y:S01]  /*0710*/  LEA.HI R0, R0, R7, RZ, 0x2 ;  /* 0x0000000700007211 */ /* 0x000fe200078f10ff */
[----:B------:R-:W-:Y:S01]  /*0720*/  VIADD R40, R6, 0xffffffff ;  /* 0xffffffff06287836 */ /* 0x000fe20000000000 */
[----:B------:R-:W-:Y:S01]  /*0730*/  LEA.HI R3, R23, R10, RZ, 0x3 ;  /* 0x0000000a17037211 */ /* 0x000fe200078f18ff */
[----:B------:R-:W2:Y:S01]  /*0740*/  LDC R25, c[0x0][0x148] ;  /* 0x00005200ff197b82 */ /* 0x000ea20000000800 */
[----:B------:R-:W-:-:S02]  /*0750*/  LOP3.LUT R0, R0, 0x3ffffffc, RZ, 0xc0, !PT ;  /* 0x3ffffffc00007812 */ /* 0x000fc400078ec0ff */
[--C-:B------:R-:W-:Y:S02]  /*0760*/  SHF.R.S32.HI R4, RZ, 0x3, R3.reuse ;  /* 0x00000003ff047819 */ /* 0x100fe40000011403 */
[----:B0-----:R-:W-:Y:S01]  /*0770*/  ISETP.NE.OR P0, PT, R9, RZ, !P0 ;  /* 0x000000ff0900720c */ /* 0x001fe20004705670 */
[----:B------:R-:W-:Y:S01]  /*0780*/  IMAD.IADD R0, R7, 0x1, -R0 ;  /* 0x0000000107007824 */ /* 0x000fe200078e0a00 */
[----:B------:R-:W-:Y:S02]  /*0790*/  SHF.R.S32.HI R3, RZ, 0x1f, R3 ;  /* 0x0000001fff037819 */ /* 0x000fe40000011403 */
[----:B---3--:R-:W-:Y:S02]  /*07a0*/  ISETP.NE.OR P1, PT, R8, RZ, !P1 ;  /* 0x000000ff0800720c */ /* 0x008fe40004f25670 */
[----:B------:R-:W-:Y:S01]  /*07b0*/  LEA.HI R3, R3, R4, RZ, 0x2 ;  /* 0x0000000403037211 */ /* 0x000fe200078f10ff */
[----:B------:R-:W0:Y:S01]  /*07c0*/  LDC R8, c[0x0][0x144] ;  /* 0x00005100ff087b82 */ /* 0x000e220000000800 */
[----:B------:R-:W-:-:S02]  /*07d0*/  ISETP.GE.U32.AND P5, PT, R40, 0x2, PT ;  /* 0x000000022800780c */ /* 0x000fc40003fa6070 */
[----:B------:R-:W-:Y:S02]  /*07e0*/  LOP3.LUT R9, R3, 0xfffffffc, RZ, 0xc0, !PT ;  /* 0xfffffffc03097812 */ /* 0x000fe400078ec0ff */
[----:B------:R-:W-:Y:S01]  /*07f0*/  SHF.R.S32.HI R3, RZ, 0x1f, R2 ;  /* 0x0000001fff037819 */ /* 0x000fe20000011402 */
[----:B------:R-:W-:Y:S01]  /*0800*/  VOTEU.ALL UP0, P0 ;  /* 0x00000000003f7886 */ /* 0x000fe20000000000 */
[----:B-----5:R-:W-:Y:S01]  /*0810*/  ISETP.EQ.U32.AND P3, PT, R12, 0x1, PT ;  /* 0x000000010c00780c */ /* 0x020fe20003f62070 */
[----:B------:R-:W-:Y:S01]  /*0820*/  IMAD.IADD R9, R4, 0x1, -R9 ;  /* 0x0000000104097824 */ /* 0x000fe200078e0a09 */
[----:B-1----:R-:W-:Y:S01]  /*0830*/  I2FP.F32.U32 R4, UR12 ;  /* 0x0000000c00047c45 */ /* 0x002fe20008201000 */
[----:B------:R-:W-:Y:S01]  /*0840*/  VOTEU.ALL UP1, P1 ;  /* 0x00000000003f7886 */ /* 0x000fe20000820000 */
[----:B------:R-:W1:Y:S01]  /*0850*/  @!UP0 S2UR UR7, SR_CgaCtaId ;  /* 0x00000000000789c3 */ /* 0x000e620000008800 */
[----:B----4-:R-:W-:Y:S01]  /*0860*/  I2FP.F32.U32 R5, R14 ;  /* 0x0000000e00057245 */ /* 0x010fe20000201000 */
[----:B------:R-:W-:-:S02]  /*0870*/  IMAD R0, R0, 0x4, R9 ;  /* 0x0000000400007824 */ /* 0x000fc400078e0209 */
[----:B------:R-:W-:Y:S01]  /*0880*/  FMUL R4, R4, UR4 ;  /* 0x0000000404047c20 */ /* 0x000fe20008400000 */
[----:B------:R-:W-:Y:S01]  /*0890*/  ULDC UR4, c[0x0][0x154] ;  /* 0x0000550000047ab9 */ /* 0x000fe20000000800 */
[----:B------:R-:W-:Y:S01]  /*08a0*/  LEA.HI R3, R3, R2, RZ, 0x2 ;  /* 0x0000000203037211 */ /* 0x000fe200078f10ff */
[----:B------:R-:W-:Y:S01]  /*08b0*/  FMUL R5, R5, UR4 ;  /* 0x0000000405057c20 */ /* 0x000fe20008400000 */
[----:B------:R-:W-:Y:S01]  /*08c0*/  UMOV UR4, 0x20 ;  /* 0x0000002000047882 */ /* 0x000fe20000000000 */
[----:B------:R-:W3:Y:S01]  /*08d0*/  @!UP1 S2UR UR10, SR_CgaCtaId ;  /* 0x00000000000a99c3 */ /* 0x000ee20000008800 */
[----:B------:R-:W4:Y:S01]  /*08e0*/  F2I.U32.TRUNC.NTZ R4, R4 ;  /* 0x0000000400047305 */ /* 0x000f22000020f000 */
[----:B------:R-:W-:Y:S01]  /*08f0*/  LOP3.LUT R3, R3, 0xfffffffc, RZ, 0xc0, !PT ;  /* 0xfffffffc03037812 */ /* 0x000fe200078ec0ff */
[----:B------:R-:W-:Y:S01]  /*0900*/  @!UP0 UMOV UR6, 0x400 ;  /* 0x0000040000068882 */ /* 0x000fe20000000000 */
[----:B------:R-:W-:-:S04]  /*0910*/  @!UP0 UIADD3 UR4, -UR4, 0x100000, URZ ;  /* 0x0010000004048890 */ /* 0x000fc8000fffe13f */
[----:B------:R-:W-:Y:S02]  /*0920*/  @!UP0 USHF.L.U32 UR5, UR4, 0xb, URZ ;  /* 0x0000000b04058899 */ /* 0x000fe4000800063f */
[----:B------:R-:W-:Y:S01]  /*0930*/  @!UP0 USHF.L.U32 UR4, UR4, 0x1, URZ ;  /* 0x0000000104048899 */ /* 0x000fe2000800063f */
[----:B------:R-:W-:Y:S01]  /*0940*/  R2UR UR15, R13 ;  /* 0x000000000d0f72ca */ /* 0x000fe200000e0000 */
[----:B------:R-:W-:Y:S01]  /*0950*/  @!UP1 UMOV UR9, 0x400 ;  /* 0x0000040000099882 */ /* 0x000fe20000000000 */
[----:B------:R-:W-:Y:S01]  /*0960*/  IMAD.IADD R22, R2, 0x1, -R3 ;  /* 0x0000000102167824 */ /* 0x000fe200078e0a03 */
[----:B------:R-:W-:Y:S01]  /*0970*/  VOTEU.ALL UP2, P1 ;  /* 0x00000000003f7886 */ /* 0x000fe20000840000 */
[----:B------:R-:W5:Y:S01]  /*0980*/  F2I.U32.TRUNC.NTZ R5, R5 ;  /* 0x0000000500057305 */ /* 0x000f62000020f000 */
[----:B------:R-:W-:Y:S01]  /*0990*/  IMAD.SHL.U32 R3, R0, 0x4, RZ ;  /* 0x0000000400037824 */ /* 0x000fe200078e00ff */
[----:B------:R-:W-:Y:S01]  /*09a0*/  VOTEU.ALL UP3, P1 ;  /* 0x00000000003f7886 */ /* 0x000fe20000860000 */
[----:B------:R-:W-:Y:S01]  /*09b0*/  VOTEU.ALL UP4, P1 ;  /* 0x00000000003f7886 */ /* 0x000fe20000880000 */
[----:B------:R-:W-:Y:S01]  /*09c0*/  VOTEU.ALL UP5, P1 ;  /* 0x00000000003f7886 */ /* 0x000fe200008a0000 */
[----:B------:R-:W-:Y:S01]  /*09d0*/  ISETP.NE.AND P1, PT, R22, 0x3, PT ;  /* 0x000000031600780c */ /* 0x000fe20003f25270 */
[----:B-1----:R-:W-:Y:S01]  /*09e0*/  @!UP0 ULEA UR8, UR7, UR6, 0x18 ;  /* 0x0000000607088291 */ /* 0x002fe2000f8ec03f */
[----:B------:R-:W-:Y:S01]  /*09f0*/  LOP3.LUT R12, R0, 0xc, R3, 0x78, !PT ;  /* 0x0000000c000c7812 */ /* 0x000fe200078e7803 */
[----:B------:R-:W-:-:S04]  /*0a00*/  @!UP1 UIADD3 UR6, -UR11, 0x100000, URZ ;  /* 0x001000000b069890 */ /* 0x000fc8000fffe13f */
[----:B------:R-:W-:Y:S02]  /*0a10*/  @!UP1 USHF.L.U32 UR7, UR6, 0xb, URZ ;  /* 0x0000000b06079899 */ /* 0x000fe4000800063f */
[----:B------:R-:W-:Y:S01]  /*0a20*/  @!UP1 USHF.L.U32 UR6, UR6, 0x1, URZ ;  /* 0x0000000106069899 */ /* 0x000fe2000800063f */
[----:B----4-:R-:W-:Y:S01]  /*0a30*/  IMAD.MOV R7, RZ, RZ, -R4 ;  /* 0x000000ffff077224 */ /* 0x010fe200078e0a04 */
[----:B------:R-:W-:Y:S01]  /*0a40*/  VOTEU.ALL UP0, P0 ;  /* 0x00000000003f7886 */ /* 0x000fe20000000000 */
[----:B------:R-:W-:Y:S02]  /*0a50*/  ISETP.EQ.OR P1, PT, R22, RZ, !P1 ;  /* 0x000000ff1600720c */ /* 0x000fe40004f22670 */
[----:B0-----:R-:W-:Y:S01]  /*0a60*/  IMAD R24, R8, R7, UR12 ;  /* 0x0000000c08187e24 */ /* 0x001fe2000f8e0207 */
[----:B---3--:R-:W-:Y:S01]  /*0a70*/  @!UP1 ULEA UR9, UR10, UR9, 0x18 ;  /* 0x000000090a099291 */ /* 0x008fe2000f8ec03f */
[----:B-----5:R-:W-:Y:S01]  /*0a80*/  IMAD.MOV R26, RZ, RZ, -R5 ;  /* 0x000000ffff1a7224 */ /* 0x020fe200078e0a05 */
[----:B------:R-:W-:Y:S01]  /*0a90*/  VOTEU.ALL UP1, P0 ;  /* 0x00000000003f7886 */ /* 0x000fe20000020000 */
[----:B------:R-:W-:Y:S01]  /*0aa0*/  LOP3.LUT P0, RZ, R10, 0x7, RZ, 0xc0, !PT ;  /* 0x000000070aff7812 */ /* 0x000fe2000780c0ff */
[----:B------:R-:W0:Y:S02]  /*0ab0*/  FENCE.VIEW.ASYNC.S ;  /* 0x00000000000073c6 */ /* 0x000e240000000000 */
[----:B0-----:R0:W1:Y:S01]  /*0ac0*/  @!UP0 SYNCS.EXCH.64 URZ, [UR8+0x1f0], UR4 ;  /* 0x0001f004083f85b2 */ /* 0x0010620008000100 */
[----:B--2---:R-:W-:Y:S01]  /*0ad0*/  IMAD R3, R25, R26, R14 ;  /* 0x0000001a19037224 */ /* 0x004fe200078e020e */
[----:B------:R-:W-:-:S02]  /*0ae0*/  ISETP.EQ.AND P1, PT, R6, RZ, P1 ;  /* 0x000000ff0600720c */ /* 0x000fc40000f22270 */
[----:B------:R-:W-:Y:S02]  /*0af0*/  ISETP.LT.U32.AND P0, PT, R12, 0x2, !P0 ;  /* 0x000000020c00780c */ /* 0x000fe40004701070 */
[----:B------:R-:W-:Y:S02]  /*0b00*/  ISETP.NE.AND P4, PT, R3, R12, PT ;  /* 0x0000000c0300720c */ /* 0x000fe40003f85270 */
[----:B------:R-:W-:Y:S02]  /*0b10*/  SEL R7, RZ, 0x1, !P1 ;  /* 0x00000001ff077807 */ /* 0x000fe40004800000 */
[----:B------:R-:W-:Y:S02]  /*0b20*/  ISETP.EQ.OR P4, PT, R24, RZ, !P4 ;  /* 0x000000ff1800720c */ /* 0x000fe40006782670 */
[----:B------:R-:W-:Y:S02]  /*0b30*/  ISETP.NE.AND P2, PT, R6, RZ, PT ;  /* 0x000000ff0600720c */ /* 0x000fe40003f45270 */
[----:B------:R-:W-:Y:S01]  /*0b40*/  PLOP3.LUT P0, PT, P0, P4, PT, 0x80, 0x0 ;  /* 0x000000000000781c */ /* 0x000fe20000709070 */
[----:B------:R0:W2:Y:S01]  /*0b50*/  @!UP1 SYNCS.EXCH.64 URZ, [UR8+0x1f8], UR4 ;  /* 0x0001f804083f95b2 */ /* 0x0000a20008000100 */
[----:B------:R-:W-:Y:S01]  /*0b60*/  NOP ;  /* 0x0000000000007918 */ /* 0x000fe20000000000 */
[----:B------:R-:W-:Y:S01]  /*0b70*/  SEL R7, R7, 0x2, P5 ;  /* 0x0000000207077807 */ /* 0x000fe20002800000 */
[----:B------:R0:W3:Y:S01]  /*0b80*/  @!UP2 SYNCS.EXCH.64 URZ, [UR9+0x1d0], UR6 ;  /* 0x0001d006093fa5b2 */ /* 0x0000e20008000100 */
[----:B------:R0:W4:Y:S01]  /*0b90*/  @!UP3 SYNCS.EXCH.64 URZ, [UR9+0x1d8], UR6 ;  /* 0x0001d806093fb5b2 */ /* 0x0001220008000100 */
[----:B------:R0:W0:Y:S01]  /*0ba0*/  @!UP4 SYNCS.EXCH.64 URZ, [UR9+0x1e0], UR6 ;  /* 0x0001e006093fc5b2 */ /* 0x0000220008000100 */
[----:B------:R0:W0:Y:S01]  /*0bb0*/  @!UP5 SYNCS.EXCH.64 URZ, [UR9+0x1e8], UR6 ;  /* 0x0001e806093fd5b2 */ /* 0x0000220008000100 */
[----:B------:R-:W-:Y:S01]  /*0bc0*/  NOP ;  /* 0x0000000000007918 */ /* 0x000fe20000000000 */
[----:B------:R-:W-:Y:S05]  /*0bd0*/  @!P3 BRA `(.L_x_4) ;  /* 0x000000000008b947 */ /* 0x000fea0003800000 */
[----:B01234-:R-:W-:Y:S01]  /*0be0*/  UCGABAR_ARV ;  /* 0x00000000000079c7 */ /* 0x01ffe20008000000 */
[----:B------:R-:W-:Y:S05]  /*0bf0*/  BRA `(.L_x_5) ;  /* 0x0000000000047947 */ /* 0x000fea0003800000 */
.L_x_4:
[----:B01234-:R-:W-:Y:S01]  /*0c00*/  NOP ;  /* 0x0000000000007918 */ /* 0x01ffe20000000000 */
.L_x_5:
[----:B------:R-:W-:Y:S01]  /*0c10*/  ULDC.64 UR4, c[0x0][0x598] ;  /* 0x0001660000047ab9 */ /* 0x000fe20000000a00 */
[----:B------:R-:W-:Y:S01]  /*0c20*/  ULDC.64 UR20, c[0x0][0x208] ;  /* 0x0000820000147ab9 */ /* 0x000fe20000000a00 */
[----:B------:R-:W-:-:S04]  /*0c30*/  ISETP.NE.U32.AND P1, PT, RZ, UR4, PT ;  /* 0x00000004ff007c0c */ /* 0x000fc8000bf25070 */
[----:B------:R-:W-:-:S13]  /*0c40*/  ISETP.NE.AND.EX P1, PT, RZ, UR5, PT, P1 ;  /* 0x00000005ff007c0c */ /* 0x000fda000bf25310 */
[----:B------:R-:W-:Y:S05]  /*0c50*/  @!P1 BRA `(.L_x_6) ;  /* 0x00000000001c9947 */ /* 0x000fea0003800000 */
[----:B------:R-:W0:Y:S02]  /*0c60*/  LDC.64 R2, c[0x0][0x598] ;  /* 0x00016600ff027b82 */ /* 0x000e240000000a00 */
[----:B0-----:R-:W2:Y:S02]  /*0c70*/  LDG.E.64 R2, desc[UR20][R2.64] ;  /* 0x0000001402027981 */ /* 0x001ea4000c1e1b00 */
[----:B--2---:R-:W-:-:S04]  /*0c80*/  ISETP.NE.U32.AND P1, PT, R2, RZ, PT ;  /* 0x000000ff0200720c */ /* 0x004fc80003f25070 */
[----:B------:R-:W-:-:S13]  /*0c90*/  ISETP.NE.AND.EX P1, PT, R3, RZ, PT, P1 ;  /* 0x000000ff0300720c */ /* 0x000fda0003f25310 */
[----:B------:R-:W-:Y:S05]  /*0ca0*/  @!P1 BRA `(.L_x_6) ;  /* 0x0000000000089947 */ /* 0x000fea0003800000 */
[----:B------:R0:W5:Y:S01]  /*0cb0*/  LD.E R13, desc[UR20][R2.64] ;  /* 0x00000014020d7980 */ /* 0x000162000c101900 */
[----:B------:R-:W-:Y:S05]  /*0cc0*/  BRA `(.L_x_7) ;  /* 0x0000000000207947 */ /* 0x000fea0003800000 */
.L_x_6:
[----:B------:R-:W-:Y:S02]  /*0cd0*/  ULDC.64 UR4, c[0x0][0x588] ;  /* 0x0001620000047ab9 */ /* 0x000fe40000000a00 */
[----:B------:R-:W-:-:S04]  /*0ce0*/  ISETP.NE.U32.AND P1, PT, RZ, UR4, PT ;  /* 0x00000004ff007c0c */ /* 0x000fc8000bf25070 */
[----:B------:R-:W-:-:S13]  /*0cf0*/  ISETP.NE.AND.EX P1, PT, RZ, UR5, PT, P1 ;  /* 0x00000005ff007c0c */ /* 0x000fda000bf25310 */
[----:B------:R-:W-:Y:S05]  /*0d00*/  @!P1 BRA `(.L_x_8) ;  /* 0x00000000000c9947 */ /* 0x000fea0003800000 */
[----:B------:R-:W0:Y:S02]  /*0d10*/  LDC.64 R2, c[0x0][0x588] ;  /* 0x00016200ff027b82 */ /* 0x000e240000000a00 */
[----:B0-----:R1:W5:Y:S01]  /*0d20*/  LDG.E R13, desc[UR20][R2.64] ;  /* 0x00000014020d7981 */ /* 0x001362000c1e1900 */
[----:B------:R-:W-:Y:S05]  /*0d30*/  BRA `(.L_x_7) ;  /* 0x0000000000047947 */ /* 0x000fea0003800000 */
.L_x_8:
[----:B------:R-:W2:Y:S02]  /*0d40*/  LDC R13, c[0x0][0x580] ;  /* 0x00016000ff0d7b82 */ /* 0x000ea40000000800 */
.L_x_7:
[----:B------:R-:W-:Y:S02]  /*0d50*/  ULDC.64 UR4, c[0x0][0x5a0] ;  /* 0x0001680000047ab9 */ /* 0x000fe40000000a00 */
[----:B------:R-:W-:-:S04]  /*0d60*/  ISETP.NE.U32.AND P1, PT, RZ, UR4, PT ;  /* 0x00000004ff007c0c */ /* 0x000fc8000bf25070 */
[----:B------:R-:W-:-:S13]  /*0d70*/  ISETP.NE.AND.EX P1, PT, RZ, UR5, PT, P1 ;  /* 0x00000005ff007c0c */ /* 0x000fda000bf25310 */
[----:B------:R-:W-:Y:S05]  /*0d80*/  @!P1 BRA `(.L_x_9) ;  /* 0x00000000001c9947 */ /* 0x000fea0003800000 */
[----:B01----:R-:W0:Y:S02]  /*0d90*/  LDC.64 R2, c[0x0][0x5a0] ;  /* 0x00016800ff027b82 */ /* 0x003e240000000a00 */
[----:B0-----:R-:W3:Y:S02]  /*0da0*/  LDG.E.64 R2, desc[UR20][R2.64] ;  /* 0x0000001402027981 */ /* 0x001ee4000c1e1b00 */
[----:B---3--:R-:W-:-:S04]  /*0db0*/  ISETP.NE.U32.AND P1, PT, R2, RZ, PT ;  /* 0x000000ff0200720c */ /* 0x008fc80003f25070 */
[----:B------:R-:W-:-:S13]  /*0dc0*/  ISETP.NE.AND.EX P1, PT, R3, RZ, PT, P1 ;  /* 0x000000ff0300720c */ /* 0x000fda0003f25310 */
[----:B------:R-:W-:Y:S05]  /*0dd0*/  @!P1 BRA `(.L_x_9) ;  /* 0x0000000000089947 */ /* 0x000fea0003800000 */
[----:B------:R0:W5:Y:S01]  /*0de0*/  LD.E R16, desc[UR20][R2.64] ;  /* 0x0000001402107980 */ /* 0x000162000c101900 */
[----:B------:R-:W-:Y:S05]  /*0df0*/  BRA `(.L_x_10) ;  /* 0x0000000000207947 */ /* 0x000fea0003800000 */
.L_x_9:
[----:B------:R-:W-:Y:S02]  /*0e00*/  ULDC.64 UR4, c[0x0][0x590] ;  /* 0x0001640000047ab9 */ /* 0x000fe40000000a00 */
[----:B------:R-:W-:-:S04]  /*0e10*/  ISETP.NE.U32.AND P1, PT, RZ, UR4, PT ;  /* 0x00000004ff007c0c */ /* 0x000fc8000bf25070 */
[----:B------:R-:W-:-:S13]  /*0e20*/  ISETP.NE.AND.EX P1, PT, RZ, UR5, PT, P1 ;  /* 0x00000005ff007c0c */ /* 0x000fda000bf25310 */
[----:B------:R-:W-:Y:S05]  /*0e30*/  @!P1 BRA `(.L_x_11) ;  /* 0x00000000000c9947 */ /* 0x000fea0003800000 */
[----:B------:R-:W3:Y:S02]  /*0e40*/  LDC.64 R16, c[0x0][0x590] ;  /* 0x00016400ff107b82 */ /* 0x000ee40000000a00 */
[----:B---3--:R3:W5:Y:S01]  /*0e50*/  LDG.E R16, desc[UR20][R16.64] ;  /* 0x0000001410107981 */ /* 0x008762000c1e1900 */
[----:B------:R-:W-:Y:S05]  /*0e60*/  BRA `(.L_x_10) ;  /* 0x0000000000047947 */ /* 0x000fea0003800000 */
.L_x_11:
[----:B------:R-:W4:Y:S02]  /*0e70*/  LDC R16, c[0x0][0x584] ;  /* 0x00016100ff107b82 */ /* 0x000f240000000800 */
.L_x_10:
[----:B------:R-:W1:Y:S01]  /*0e80*/  LDC R0, c[0x0][0x65c] ;  /* 0x00019700ff007b82 */ /* 0x000e620000000800 */
[----:B------:R-:W-:Y:S01]  /*0e90*/  ULDC UR8, c[0x0][0x28c] ;  /* 0x0000a30000087ab9 */ /* 0x000fe20000000800 */
[----:B------:R-:W-:Y:S01]  /*0ea0*/  ISETP.NE.AND P1, PT, R6, 0x2, PT ;  /* 0x000000020600780c */ /* 0x000fe20003f25270 */
[----:B------:R-:W-:Y:S01]  /*0eb0*/  UIADD3 UR8, UR8, 0x3f, URZ ;  /* 0x0000003f08087890 */ /* 0x000fe2000fffe03f */
[----:B------:R-:W-:Y:S01]  /*0ec0*/  IMAD.U32 R4, RZ, RZ, UR12 ;  /* 0x0000000cff047e24 */ /* 0x000fe2000f8e00ff */
[----:B------:R-:W-:Y:S01]  /*0ed0*/  UMOV UR5, URZ ;  /* 0x0000003f00057c82 */ /* 0x000fe20008000000 */
[----:B------:R-:W-:Y:S01]  /*0ee0*/  UMOV UR4, URZ ;  /* 0x0000003f00047c82 */ /* 0x000fe20008000000 */
[----:B------:R-:W-:-:S04]  /*0ef0*/  USHF.R.S32.HI UR9, URZ, 0x1f, UR8 ;  /* 0x0000001f3f097899 */ /* 0x000fc80008011408 */
[----:B------:R-:W-:-:S04]  /*0f00*/  ULEA.HI UR9, UR9, UR8, URZ, 0x6 ;  /* 0x0000000809097291 */ /* 0x000fc8000f8f303f */
[----:B------:R-:W-:Y:S01]  /*0f10*/  USHF.R.S32.HI UR13, URZ, 0x6, UR9 ;  /* 0x000000063f0d7899 */ /* 0x000fe20008011409 */
[----:B-1----:R-:W-:-:S13]  /*0f20*/  ISETP.NE.AND P4, PT, R0, 0x1, PT ;  /* 0x000000010000780c */ /* 0x002fda0003f85270 */
[----:B0-----:R-:W0:Y:S01]  /*0f30*/  @P4 LDC R3, c[0x0][0x10] ;  /* 0x00000400ff034b82 */ /* 0x001e220000000800 */
[----:B------:R-:W-:Y:S02]  /*0f40*/  @P4 IMAD.MOV.U32 R15, RZ, RZ, RZ ;  /* 0x000000ffff0f4224 */ /* 0x000fe400078e00ff */
[----:B------:R-:W-:-:S05]  /*0f50*/  @P4 IMAD.MOV.U32 R5, RZ, RZ, RZ ;  /* 0x000000ffff054224 */ /* 0x000fca00078e00ff */
[----:B------:R-:W1:Y:S01]  /*0f60*/  @!P4 LDC R9, c[0x0][0xc] ;  /* 0x00000300ff09cb82 */ /* 0x000e620000000800 */
[----:B------:R-:W-:Y:S01]  /*0f70*/  ULDC UR6, c[0x0][0xc] ;  /* 0x0000030000067ab9 */ /* 0x000fe20000000800 */
[----:B------:R-:W-:Y:S02]  /*0f80*/  ULDC UR7, c[0x0][0x10] ;  /* 0x0000040000077ab9 */ /* 0x000fe40000000800 */
[----:B------:R-:W-:-:S04]  /*0f90*/  UIMAD.WIDE.U32 UR6, UR6, UR7, URZ ;  /* 0x00000007060672a5 */ /* 0x000fc8000f8e003f */
[----:B------:R-:W3:Y:S01]  /*0fa0*/  LDC R8, c[0x0][0x14] ;  /* 0x00000500ff087b82 */ /* 0x000ee20000000800 */
[----:B0-----:R-:W-:-:S04]  /*0fb0*/  @P4 IMAD.WIDE.U32 R2, R3, UR12, R14 ;  /* 0x0000000c03024c25 */ /* 0x001fc8000f8e000e */
[----:B------:R-:W-:Y:S02]  /*0fc0*/  @P4 IMAD.IADD R3, R3, 0x1, R5 ;  /* 0x0000000103034824 */ /* 0x000fe400078e0205 */
[----:B------:R-:W-:Y:S02]  /*0fd0*/  IMAD.MOV.U32 R5, RZ, RZ, RZ ;  /* 0x000000ffff057224 */ /* 0x000fe400078e00ff */
[----:B-1----:R-:W-:-:S04]  /*0fe0*/  @!P4 IMAD.WIDE.U32 R4, R14, R9, R4 ;  /* 0x000000090e04c225 */ /* 0x002fc800078e0004 */
[----:B------:R-:W-:Y:S02]  /*0ff0*/  @!P4 IMAD.MOV.U32 R2, RZ, RZ, R4 ;  /* 0x000000ffff02c224 */ /* 0x000fe400078e0004 */
[C---:B---3--:R-:W-:Y:S02]  /*1000*/  IMAD R17, R8.reuse, UR7, RZ ;  /* 0x0000000708117c24 */ /* 0x048fe4000f8e02ff */
[----:B------:R-:W-:Y:S01]  /*1010*/  IMAD.WIDE.U32 R8, R8, UR6, RZ ;  /* 0x0000000608087c25 */ /* 0x000fe2000f8e00ff */
[----:B------:R-:W-:-:S03]  /*1020*/  ULDC.64 UR6, c[0x0][0x650] ;  /* 0x0001940000067ab9 */ /* 0x000fc60000000a00 */
[----:B------:R-:W-:Y:S02]  /*1030*/  @!P4 IMAD.MOV.U32 R3, RZ, RZ, R5 ;  /* 0x000000ffff03c224 */ /* 0x000fe400078e0005 */
[----:B------:R-:W-:Y:S01]  /*1040*/  IMAD.IADD R0, R9, 0x1, R17 ;  /* 0x0000000109007824 */ /* 0x000fe200078e0211 */
[----:B------:R-:W-:Y:S06]  /*1050*/  @P1 BRA `(.L_x_12) ;  /* 0x0000000000201947 */ /* 0x000fec0003800000 */
[----:B------:R-:W-:Y:S01]  /*1060*/  USHF.R.U32.HI UR4, URZ, 0x2, UR13 ;  /* 0x000000023f047899 */ /* 0x000fe2000801160d */
[----:B------:R-:W-:Y:S01]  /*1070*/  IADD3 R2, P1, R2, R8, RZ ;  /* 0x0000000802027210 */ /* 0x000fe20007f3e0ff */
[----:B------:R-:W-:Y:S02]  /*1080*/  UISETP.GE.U32.AND UP0, UPT, UR13, 0x1c, UPT ;  /* 0x0000001c0d00788c */ /* 0x000fe4000bf06070 */
[----:B------:R-:W-:Y:S02]  /*1090*/  UIMAD.WIDE.U32 UR4, UR4, 0x24924925, URZ ;  /* 0x24924925040478a5 */ /* 0x000fe4000f8e003f */
[----:B------:R-:W-:-:S05]  /*10a0*/  IMAD.X R3, R0, 0x1, R3, P1 ;  /* 0x0000000100037824 */ /* 0x000fca00008e0603 */
[----:B------:R-:W-:Y:S02]  /*10b0*/  UMOV UR4, URZ ;  /* 0x0000003f00047c82 */ /* 0x000fe40008000000 */
[----:B------:R-:W-:Y:S02]  /*10c0*/  @UP0 ULOP3.LUT UR4, UR5, 0x1, URZ, 0xc0, !UPT ;  /* 0x0000000105040892 */ /* 0x000fe4000f8ec03f */
[----:B------:R-:W-:-:S12]  /*10d0*/  UIMAD UR5, UR5, -0x1c, UR13 ;  /* 0xffffffe4050578a4 */ /* 0x000fd8000f8e020d */
.L_x_12:
[----:B------:R-:W-:Y:S01]  /*10e0*/  ISETP.GE.U32.AND P1, PT, R2, UR6, PT ;  /* 0x0000000602007c0c */ /* 0x000fe2000bf26070 */
[----:B------:R-:W-:Y:S01]  /*10f0*/  IMAD.MOV.U32 R6, RZ, RZ, -0x1 ;  /* 0xffffffffff067424 */ /* 0x000fe200078e00ff */
[----:B------:R-:W-:Y:S01]  /*1100*/  PRMT R17, RZ, 0x7610, R17 ;  /* 0x00007610ff117816 */ /* 0x000fe20000000011 */
[----:B------:R-:W-:Y:S01]  /*1110*/  IMAD.MOV.U32 R4, RZ, RZ, -0x1 ;  /* 0xffffffffff047424 */ /* 0x000fe200078e00ff */
[----:B------:R-:W-:Y:S01]  /*1120*/  ISETP.GE.U32.AND.EX P1, PT, R3, UR7, PT, P1 ;  /* 0x0000000703007c0c */ /* 0x000fe2000bf26110 */
[----:B------:R-:W-:-:S12]  /*1130*/  IMAD.MOV.U32 R5, RZ, RZ, -0x1 ;  /* 0xffffffffff057424 */ /* 0x000fd800078e00ff */
[----:B------:R-:W-:Y:S05]  /*1140*/  @P1 BRA `(.L_x_13) ;  /* 0x0000000400241947 */ /* 0x000fea0003800000 */
[----:B------:R-:W0:Y:S01]  /*1150*/  LDC.64 R28, c[0x0][0x628] ;  /* 0x00018a00ff1c7b82 */ /* 0x000e220000000a00 */
[----:B------:R-:W-:Y:S02]  /*1160*/  IMAD.MOV.U32 R4, RZ, RZ, R2 ;  /* 0x000000ffff047224 */ /* 0x000fe400078e0002 */
[----:B------:R-:W-:-:S05]  /*1170*/  IMAD.MOV.U32 R5, RZ, RZ, R3 ;  /* 0x000000ffff057224 */ /* 0x000fca00078e0003 */
[----:B------:R-:W1:Y:S08]  /*1180*/  LDC R6, c[0x0][0x630] ;  /* 0x00018c00ff067b82 */ /* 0x000e700000000800 */
[----:B------:R-:W3:Y:S01]  /*1190*/  LDC.64 R30, c[0x0][0x620] ;  /* 0x00018800ff1e7b82 */ /* 0x000ee20000000a00 */
[----:B0-----:R-:W-:-:S04]  /*11a0*/  ISETP.NE.U32.AND P1, PT, R28, RZ, PT ;  /* 0x000000ff1c00720c */ /* 0x001fc80003f25070 */
[----:B------:R-:W-:-:S13]  /*11b0*/  ISETP.NE.AND.EX P1, PT, R29, RZ, PT, P1 ;  /* 0x000000ff1d00720c */ /* 0x000fda0003f25310 */
[----:B-1-3--:R-:W-:Y:S05]  /*11c0*/  @!P1 BRA `(.L_x_14) ;  /* 0x0000000000289947 */ /* 0x00afea0003800000 */
[----:B------:R-:W0:Y:S02]  /*11d0*/  LDC R17, c[0x0][0x634] ;  /* 0x00018d00ff117b82 */ /* 0x000e240000000800 */
[----:B0-----:R-:W-:-:S05]  /*11e0*/  IADD3 R17, P1, R2, R17, RZ ;  /* 0x0000001102117210 */ /* 0x001fca0007f3e0ff */
[----:B------:R-:W-:-:S04]  /*11f0*/  IMAD.X R27, RZ, RZ, R3, P1 ;  /* 0x000000ffff1b7224 */ /* 0x000fc800008e0603 */
[----:B------:R-:W-:-:S04]  /*1200*/  IMAD.WIDE.U32 R4, R27, R28, RZ ;  /* 0x0000001c1b047225 */ /* 0x000fc800078e00ff */
[----:B------:R-:W-:-:S04]  /*1210*/  IMAD.WIDE.U32 R18, P1, R17, R29, R4 ;  /* 0x0000001d11127225 */ /* 0x000fc80007820004 */
[----:B------:R-:W-:-:S04]  /*1220*/  IMAD.WIDE.U32 R4, R17, R28, RZ ;  /* 0x0000001c11047225 */ /* 0x000fc800078e00ff */
[----:B------:R-:W-:Y:S01]  /*1230*/  IMAD.X R21, RZ, RZ, RZ, P1 ;  /* 0x000000ffff157224 */ /* 0x000fe200008e06ff */
[----:B------:R-:W-:Y:S01]  /*1240*/  IADD3 RZ, P1, R5, R18, RZ ;  /* 0x0000001205ff7210 */ /* 0x000fe20007f3e0ff */
[----:B------:R-:W-:-:S04]  /*1250*/  IMAD.MOV.U32 R20, RZ, RZ, R19 ;  /* 0x000000ffff147224 */ /* 0x000fc800078e0013 */
[----:B------:R-:W-:-:S08]  /*1260*/  IMAD.WIDE.U32.X R4, R27, R29, R20, P1 ;  /* 0x0000001d1b047225 */ /* 0x000fd000008e0414 */
.L_x_14:
[----:B------:R-:W0:Y:S01]  /*1270*/  LDC.64 R32, c[0x0][0x640] ;  /* 0x00019000ff207b82 */ /* 0x000e220000000a00 */
[-CC-:B------:R-:W-:Y:S01]  /*1280*/  SHF.R.U64 R37, R4, R6.reuse, R5.reuse ;  /* 0x0000000604257219 */ /* 0x180fe20000001205 */
[----:B------:R-:W-:Y:S01]  /*1290*/  IMAD.MOV.U32 R35, RZ, RZ, 0x1 ;  /* 0x00000001ff237424 */ /* 0x000fe200078e00ff */
[----:B------:R-:W-:Y:S02]  /*12a0*/  SHF.R.U32.HI R4, RZ, R6, R5 ;  /* 0x00000006ff047219 */ /* 0x000fe40000011605 */
[----:B------:R-:W-:-:S03]  /*12b0*/  IADD3 R17, P1, RZ, -R37, RZ ;  /* 0x80000025ff117210 */ /* 0x000fc60007f3e0ff */
[----:B------:R-:W1:Y:S02]  /*12c0*/  LDC R18, c[0x0][0x618] ;  /* 0x00018600ff127b82 */ /* 0x000e640000000800 */
[----:B------:R-:W-:-:S04]  /*12d0*/  IMAD.X R5, RZ, RZ, ~R4, P1 ;  /* 0x000000ffff057224 */ /* 0x000fc800008e0e04 */
[-C--:B------:R-:W-:Y:S02]  /*12e0*/  IMAD R6, R5, R30.reuse, RZ ;  /* 0x0000001e05067224 */ /* 0x080fe400078e02ff */
[----:B------:R-:W3:Y:S01]  /*12f0*/  LDC R19, c[0x0][0x608] ;  /* 0x00018200ff137b82 */ /* 0x000ee20000000800 */
[----:B------:R-:W-:-:S04]  /*1300*/  IMAD.WIDE.U32 R4, R17, R30, R2 ;  /* 0x0000001e11047225 */ /* 0x000fc800078e0002 */
[----:B------:R-:W-:-:S03]  /*1310*/  IMAD R17, R17, R31, R6 ;  /* 0x0000001f11117224 */ /* 0x000fc600078e0206 */
[----:B------:R-:W2:Y:S01]  /*1320*/  LDC R28, c[0x0][0x658] ;  /* 0x00019600ff1c7b82 */ /* 0x000ea20000000800 */
[----:B------:R-:W-:Y:S01]  /*1330*/  IMAD.IADD R5, R5, 0x1, R17 ;  /* 0x0000000105057824 */ /* 0x000fe200078e0211 */
[----:B0-----:R-:W-:Y:S01]  /*1340*/  ISETP.NE.U32.AND P1, PT, R32, RZ, PT ;  /* 0x000000ff2000720c */ /* 0x001fe20003f25070 */
[----:B------:R-:W-:-:S03]  /*1350*/  IMAD.MOV.U32 R17, RZ, RZ, -0x1 ;  /* 0xffffffffff117424 */ /* 0x000fc600078e00ff */
[----:B------:R-:W-:Y:S02]  /*1360*/  ISETP.NE.AND.EX P1, PT, R33, RZ, PT, P1 ;  /* 0x000000ff2100720c */ /* 0x000fe40003f25310 */
[----:B------:R-:W0:Y:S01]  /*1370*/  LDC R31, c[0x0][0x600] ;  /* 0x00018000ff1f7b82 */ /* 0x000e220000000800 */
[-CC-:B-1----:R-:W-:Y:S02]  /*1380*/  SHF.R.U64 R29, R4, R18.reuse, R5.reuse ;  /* 0x00000012041d7219 */ /* 0x182fe40000001205 */
[----:B------:R-:W-:-:S05]  /*1390*/  SHF.R.U32.HI R4, RZ, R18, R5 ;  /* 0x00000012ff047219 */ /* 0x000fca0000011605 */
[----:B------:R-:W1:Y:S01]  /*13a0*/  LDC R30, c[0x0][0x648] ;  /* 0x00019200ff1e7b82 */ /* 0x000e620000000800 */
[-CC-:B---3--:R-:W-:Y:S02]  /*13b0*/  SHF.R.U64 R39, R29, R19.reuse, R4.reuse ;  /* 0x000000131d277219 */ /* 0x188fe40000001204 */
[----:B------:R-:W-:-:S05]  /*13c0*/  SHF.R.U32.HI R5, RZ, R19, R4 ;  /* 0x00000013ff057219 */ /* 0x000fca0000011604 */
[----:B------:R-:W3:Y:S01]  /*13d0*/  LDC R34, c[0x0][0x638] ;  /* 0x00018e00ff227b82 */ /* 0x000ee20000000800 */
[-C--:B--2---:R-:W-:Y:S02]  /*13e0*/  SHF.L.U32 R4, R17, R28.reuse, RZ ;  /* 0x0000001c11047219 */ /* 0x084fe400000006ff */
[--C-:B------:R-:W-:Y:S02]  /*13f0*/  SHF.R.U64 R38, R39, R28, R5.reuse ;  /* 0x0000001c27267219 */ /* 0x100fe40000001205 */
[----:B------:R-:W-:Y:S02]  /*1400*/  LOP3.LUT R6, RZ, R4, RZ, 0x33, !PT ;  /* 0x00000004ff067212 */ /* 0x000fe400078e33ff */
[----:B------:R-:W-:Y:S01]  /*1410*/  SHF.R.U32.HI R5, RZ, R28, R5 ;  /* 0x0000001cff057219 */ /* 0x000fe20000011605 */
[----:B------:R-:W2:Y:S01]  /*1420*/  LDC R36, c[0x0][0x610] ;  /* 0x00018400ff247b82 */ /* 0x000ea20000000800 */
[----:B------:R-:W-:Y:S01]  /*1430*/  IMAD.MOV.U32 R4, RZ, RZ, R38 ;  /* 0x000000ffff047224 */ /* 0x000fe200078e0026 */
[----:B------:R-:W-:Y:S06]  /*1440*/  @!P1 BRA `(.L_x_15) ;  /* 0x0000000000289947 */ /* 0x000fec0003800000 */
[----:B------:R-:W4:Y:S02]  /*1450*/  LDC R17, c[0x0][0x64c] ;  /* 0x00019300ff117b82 */ /* 0x000f240000000800 */
[----:B----4-:R-:W-:-:S05]  /*1460*/  IADD3 R17, P1, R38, R17, RZ ;  /* 0x0000001126117210 */ /* 0x010fca0007f3e0ff */
        /* <DEDUP_REMOVED lines=8> */
.L_x_15:
[----:B-1----:R-:W-:Y:S01]  /*14f0*/  SHF.R.U64 R15, R4, R30, R5 ;  /* 0x0000001e040f7219 */ /* 0x002fe20000001205 */
[----:B------:R-:W-:Y:S01]  /*1500*/  @P4 IMAD R24, R25, R26, R14 ;  /* 0x0000001a19184224 */ /* 0x000fe200078e020e */
[----:B------:R-:W-:Y:S01]  /*1510*/  LOP3.LUT R5, R39, R6, RZ, 0xc0, !PT ;  /* 0x0000000627057212 */ /* 0x000fe200078ec0ff */
[----:B0-----:R-:W-:Y:S01]  /*1520*/  VIADD R6, R31, 0xffffffff ;  /* 0xffffffff1f067836 */ /* 0x001fe20000000000 */
[----:B------:R-:W-:Y:S01]  /*1530*/  SHF.L.U32 R4, R35, R28, RZ ;  /* 0x0000001c23047219 */ /* 0x000fe200000006ff */
[----:B------:R-:W-:-:S03]  /*1540*/  IMAD.MOV R17, RZ, RZ, -R15 ;  /* 0x000000ffff117224 */ /* 0x000fc600078e0a0f */
[----:B------:R-:W-:Y:S01]  /*1550*/  LOP3.LUT R29, R29, R6, RZ, 0xc0, !PT ;  /* 0x000000061d1d7212 */ /* 0x000fe200078ec0ff */
[----:B------:R-:W-:Y:S02]  /*1560*/  IMAD R5, R4, R15, R5 ;  /* 0x0000000f04057224 */ /* 0x000fe400078e0205 */
[----:B---3--:R-:W-:Y:S02]  /*1570*/  IMAD R4, R17, R34, R38 ;  /* 0x0000002211047224 */ /* 0x008fe400078e0226 */
[----:B--2---:R-:W-:Y:S02]  /*1580*/  IMAD R6, R5, R36, R24 ;  /* 0x0000002405067224 */ /* 0x004fe400078e0218 */
[----:B------:R-:W-:Y:S02]  /*1590*/  IMAD R5, R4, R31, R29 ;  /* 0x0000001f04057224 */ /* 0x000fe400078e021d */
[----:B------:R-:W-:-:S03]  /*15a0*/  IMAD.MOV.U32 R17, RZ, RZ, 0x1 ;  /* 0x00000001ff117424 */ /* 0x000fc600078e00ff */
[----:B------:R-:W-:Y:S02]  /*15b0*/  SEL R4, R5, R6, !P4 ;  /* 0x0000000605047207 */ /* 0x000fe40006000000 */
[----:B------:R-:W-:Y:S01]  /*15c0*/  SEL R6, R6, R5, !P4 ;  /* 0x0000000506067207 */ /* 0x000fe20006000000 */
[----:B------:R-:W-:-:S07]  /*15d0*/  IMAD.MOV.U32 R5, RZ, RZ, R37 ;  /* 0x000000ffff057224 */ /* 0x000fce00078e0025 */
.L_x_13:
[----:B------:R-:W-:Y:S05]  /*15e0*/  @!P3 BRA `(.L_x_16) ;  /* 0x00000000000cb947 */ /* 0x000fea0003800000 */
[----:B------:R-:W-:Y:S01]  /*15f0*/  UCGABAR_WAIT ;  /* 0x0000000000007dc7 */ /* 0x000fe20008000000 */
[----:B------:R-:W-:Y:S01]  /*1600*/  CCTL.IVALL ;  /* 0x00000000ff00798f */ /* 0x000fe20002000000 */
[----:B------:R-:W-:Y:S05]  /*1610*/  BRA `(.L_x_17) ;  /* 0x0000000000047947 */ /* 0x000fea0003800000 */
.L_x_16:
[----:B------:R-:W-:Y:S06]  /*1620*/  BAR.SYNC.DEFER_BLOCKING 0x0 ;  /* 0x0000000000007b1d */ /* 0x000fec0000010000 */
.L_x_17:
[----:B------:R-:W-:Y:S05]  /*1630*/  @!P2 BRA `(.L_x_18) ;  /* 0x0000004000f0a947 */ /* 0x000fea0003800000 */
[----:B------:R-:W-:-:S13]  /*1640*/  ISETP.GT.U32.AND P1, PT, R40, 0x1, PT ;  /* 0x000000012800780c */ /* 0x000fda0003f24070 */
[----:B------:R-:W-:Y:S05]  /*1650*/  @P1 EXIT ;  /* 0x000000000000194d */ /* 0x000fea0003800000 */
.L_x_19:
[----:B------:R-:W-:-:S08]  /*1660*/  NOP ;  /* 0x0000000000007918 */ /* 0x000fd00000000000 */
[----:B------:R-:W0:Y:S02]  /*1670*/  USETMAXREG.TRY_ALLOC.CTAPOOL UP0, 0xe8 ;  /* 0x000000e8000079c8 */ /* 0x000e240008000600 */
[----:B0-----:R-:W-:-:S13]  /*1680*/  PLOP3.LUT P1, PT, PT, PT, UP0, 0x80, 0x0 ;  /* 0x000000000000781c */ /* 0x001fda0003f2f008 */
[----:B------:R-:W-:Y:S05]  /*1690*/  @!P1 BRA `(.L_x_19) ;  /* 0xfffffffc00f09947 */ /* 0x000fea000383ffff */
[----:B------:R-:W-:-:S13]  /*16a0*/  LOP3.LUT P1, RZ, R17, 0xff, RZ, 0xc0, !PT ;  /* 0x000000ff11ff7812 */ /* 0x000fda000782c0ff */
[----:B------:R-:W-:Y:S05]  /*16b0*/  @!P1 EXIT ;  /* 0x000000000000994d */ /* 0x000fea0003800000 */
[----:B------:R-:W0:Y:S01]  /*16c0*/  S2UR UR6, SR_CgaCtaId ;  /* 0x00000000000679c3 */ /* 0x000e220000008800 */
[CC--:B------:R-:W-:Y:S01]  /*16d0*/  LEA.HI R11, R23.reuse, R10.reuse, RZ, 0x2 ;  /* 0x0000000a170b7211 */ /* 0x0c0fe200078f10ff */
[----:B------:R-:W-:Y:S01]  /*16e0*/  UIADD3 UR7, UR15, -0x1, URZ ;  /* 0xffffffff0f077890 */ /* 0x000fe2000fffe03f */
[----:B------:R-:W-:Y:S01]  /*16f0*/  LEA.HI R23, R23, R10, RZ, 0x5 ;  /* 0x0000000a17177211 */ /* 0x000fe200078f28ff */
[----:B------:R-:W-:Y:S01]  /*1700*/  UMOV UR12, 0x400 ;  /* 0x00000400000c7882 */ /* 0x000fe20000000000 */
[--C-:B------:R-:W-:Y:S01]  /*1710*/  SHF.R.S32.HI R14, RZ, 0x2, R11.reuse ;  /* 0x00000002ff0e7819 */ /* 0x100fe2000001140b */
[----:B------:R-:W-:Y:S01]  /*1720*/  UISETP.LT.AND UP0, UPT, UR13, 0x1, UPT ;  /* 0x000000010d00788c */ /* 0x000fe2000bf01270 */
[----:B------:R-:W-:Y:S01]  /*1730*/  SHF.R.S32.HI R15, RZ, 0x1f, R11 ;  /* 0x0000001fff0f7819 */ /* 0x000fe2000001140b */
[----:B------:R-:W-:Y:S01]  /*1740*/  USHF.L.U32 UR22, UR13, 0x1, URZ ;  /* 0x000000010d167899 */ /* 0x000fe2000800063f */
[----:B------:R-:W-:Y:S01]  /*1750*/  SHF.R.S32.HI R23, RZ, 0x5, R23 ;  /* 0x00000005ff177819 */ /* 0x000fe20000011417 */
[----:B------:R-:W-:Y:S01]  /*1760*/  USEL UR14, UR13, 0x1, UP0 ;  /* 0x000000010d0e7887 */ /* 0x000fe20008000000 */
[----:B------:R-:W-:Y:S01]  /*1770*/  LEA.HI R15, R15, R14, RZ, 0x3 ;  /* 0x0000000e0f0f7211 */ /* 0x000fe200078f18ff */
[----:B------:R-:W-:Y:S01]  /*1780*/  UISETP.NE.AND UP0, UPT, UR7, URZ, UPT ;  /* 0x0000003f0700728c */ /* 0x000fe2000bf05270 */
[----:B------:R-:W-:Y:S01]  /*1790*/  LOP3.LUT R17, R11, 0xfffffffc, RZ, 0xc0, !PT ;  /* 0xfffffffc0b117812 */ /* 0x000fe200078ec0ff */
[----:B------:R-:W-:Y:S01]  /*17a0*/  UIADD3 UR14, -UR14, UR13, URZ ;  /* 0x0000000d0e0e7290 */ /* 0x000fe2000fffe13f */
[----:B------:R-:W-:Y:S01]  /*17b0*/  LOP3.LUT R15, R15, 0xfffffff8, RZ, 0xc0, !PT ;  /* 0xfffffff80f0f7812 */ /* 0x000fe200078ec0ff */
[----:B------:R-:W-:Y:S01]  /*17c0*/  USEL UR9, URZ, 0x1, UP0 ;  /* 0x000000013f097887 */ /* 0x000fe20008000000 */
[----:B------:R-:W-:Y:S01]  /*17d0*/  LOP3.LUT R85, R7, 0x1, RZ, 0xfc, !PT ;  /* 0x0000000107557812 */ /* 0x000fe200078efcff */
[----:B------:R-:W-:-:S02]  /*17e0*/  IMAD.IADD R17, R10, 0x1, -R17 ;  /* 0x000000010a117824 */ /* 0x000fc400078e0a11 */
[----:B------:R-:W-:Y:S02]  /*17f0*/  IMAD.IADD R14, R14, 0x1, -R15 ;  /* 0x000000010e0e7824 */ /* 0x000fe400078e0a0f */
[----:B------:R-:W-:Y:S01]  /*1800*/  IMAD.U32 R86, RZ, RZ, UR9 ;  /* 0x00000009ff567e24 */ /* 0x000fe2000f8e00ff */
[----:B0-----:R-:W-:Y:S02]  /*1810*/  ULEA UR12, UR6, UR12, 0x18 ;  /* 0x0000000c060c7291 */ /* 0x001fe4000f8ec03f */
[--C-:B------:R-:W-:Y:S01]  /*1820*/  SHF.R.S32.HI R15, RZ, 0x1f, R14.reuse ;  /* 0x0000001fff0f7819 */ /* 0x100fe2000001140e */
[----:B------:R-:W-:Y:S01]  /*1830*/  USHF.L.U32 UR6, UR7, 0x3, URZ ;  /* 0x0000000307067899 */ /* 0x000fe2000800063f */
[C-C-:B------:R-:W-:Y:S01]  /*1840*/  IMAD R20, R23.reuse, -0x10, -R14.reuse ;  /* 0xfffffff017147824 */ /* 0x140fe200078e0a0e */
[----:B------:R-:W-:Y:S02]  /*1850*/  UIADD3 UR7, UR12, 0x1c300, URZ ;  /* 0x0001c3000c077890 */ /* 0x000fe4000fffe03f */
[----:B------:R-:W-:Y:S01]  /*1860*/  ULOP3.LUT UR6, UR6, 0x8, URZ, 0xc0, !UPT ;  /* 0x0000000806067892 */ /* 0x000fe2000f8ec03f */
[----:B------:R-:W-:Y:S01]  /*1870*/  IMAD.WIDE R10, R23, 0x10, R14 ;  /* 0x00000010170a7825 */ /* 0x000fe200078e020e */
[----:B------:R-:W-:-:S02]  /*1880*/  UIADD3 UR8, UR12, 0x300, URZ ;  /* 0x000003000c087890 */ /* 0x000fc4000fffe03f */
[----:B------:R-:W-:Y:S02]  /*1890*/  USHF.R.U32.HI UR7, URZ, 0x4, UR7 ;  /* 0x000000043f077899 */ /* 0x000fe40008011607 */
[----:B------:R-:W-:Y:S02]  /*18a0*/  USHF.R.U32.HI UR8, URZ, 0x4, UR8 ;  /* 0x000000043f087899 */ /* 0x000fe40008011608 */
[----:B------:R-:W-:Y:S02]  /*18b0*/  ULOP3.LUT UR24, UR6, 0x8, URZ, 0x3c, !UPT ;  /* 0x0000000806187892 */ /* 0x000fe4000f8e3c3f */
[----:B------:R-:W-:Y:S02]  /*18c0*/  ULOP3.LUT UR16, UR6, 0x18, URZ, 0x3c, !UPT ;  /* 0x0000001806107892 */ /* 0x000fe4000f8e3c3f */
[----:B------:R-:W-:Y:S01]  /*18d0*/  UIADD3 UR23, UR12, 0x1d0, URZ ;  /* 0x000001d00c177890 */ /* 0x000fe2000fffe03f */
[----:B------:R-:W-:Y:S01]  /*18e0*/  ULDC UR6, c[0x0][0x284] ;  /* 0x0000a10000067ab9 */ /* 0x000fe20000000800 */
[----:B------:R-:W-:Y:S01]  /*18f0*/  ULOP3.LUT UR7, UR7, 0x3fff, URZ, 0xc0, !UPT ;  /* 0x00003fff07077892 */ /* 0x000fe2000f8ec03f */
[----:B------:R-:W-:Y:S01]  /*1900*/  VIADD R20, R20, UR6 ;  /* 0x0000000614147c36 */ /* 0x000fe20008000000 */
[----:B------:R-:W-:-:S02]  /*1910*/  ULOP3.LUT UR8, UR8, 0x3fff, URZ, 0xc0, !UPT ;  /* 0x00003fff08087892 */ /* 0x000fc4000f8ec03f */
[----:B------:R-:W-:Y:S02]  /*1920*/  ULEA UR15, UR15, UR23, 0x3 ;  /* 0x000000170f0f7291 */ /* 0x000fe4000f8e183f */
[----:B------:R-:W-:Y:S02]  /*1930*/  ULOP3.LUT UR17, UR7, 0x10000, URZ, 0xfc, !UPT ;  /* 0x0001000007117892 */ /* 0x000fe4000f8efc3f */
[----:B------:R-:W-:-:S12]  /*1940*/  ULOP3.LUT UR18, UR8, 0x10000, URZ, 0xfc, !UPT ;  /* 0x0001000008127892 */ /* 0x000fd8000f8efc3f */
.L_x_110:
[----:B------:R-:W-:Y:S01]  /*1950*/  SHF.L.U32 R14, R86, 0x1f, RZ ;  /* 0x0000001f560e7819 */ /* 0x000fe200000006ff */
[----:B------:R-:W0:Y:S01]  /*1960*/  LDC R15, c[0x0][0x28c] ;  /* 0x0000a300ff0f7b82 */ /* 0x000e220000000800 */
[----:B------:R-:W-:Y:S01]  /*1970*/  UMOV UR6, URZ ;  /* 0x0000003f00067c82 */ /* 0x000fe20008000000 */
[----:B------:R-:W-:Y:S01]  /*1980*/  UMOV UR19, UR5 ;  /* 0x0000000500137c82 */ /* 0x000fe20008000000 */
[----:B------:R-:W1:Y:S01]  /*1990*/  SYNCS.PHASECHK.TRANS64.TRYWAIT P1, [UR15+-0x8], R14 ;  /* 0xfffff80eff0075a7 */ /* 0x000e62000802014f */
[----:B0-----:R-:W-:Y:S01]  /*19a0*/  ISETP.GE.AND P2, PT, R15, 0x1, PT ;  /* 0x000000010f00780c */ /* 0x001fe20003f46270 */
[----:B-1-34-:R-:W-:-:S12]  /*19b0*/  @!P1 BRA `(.L_x_20) ;  /* 0x0000005c00689947 */ /* 0x01afd80003800000 */
.L_x_156:
[----:B------:R-:W-:Y:S01]  /*19c0*/  UMOV UR7, URZ ;  /* 0x0000003f00077c82 */ /* 0x000fe20008000000 */
[----:B------:R-:W-:Y:S01]  /*19d0*/  UMOV UR8, URZ ;  /* 0x0000003f00087c82 */ /* 0x000fe20008000000 */
[----:B------:R-:W-:Y:S01]  /*19e0*/  CS2R R22, SRZ ;  /* 0x0000000000167805 */ /* 0x000fe2000001ff00 */
[----:B------:R-:W-:Y:S01]  /*19f0*/  IMAD.MOV.U32 R21, RZ, RZ, RZ ;  /* 0x000000ffff157224 */ /* 0x000fe200078e00ff */
[----:B------:R-:W-:Y:S02]  /*1a00*/  CS2R R56, SRZ ;  /* 0x0000000000387805 */ /* 0x000fe4000001ff00 */
[----:B------:R-:W-:Y:S02]  /*1a10*/  CS2R R58, SRZ ;  /* 0x00000000003a7805 */ /* 0x000fe4000001ff00 */
[----:B------:R-:W-:Y:S02]  /*1a20*/  CS2R R60, SRZ ;  /* 0x00000000003c7805 */ /* 0x000fe4000001ff00 */
[----:B------:R-:W-:-:S02]  /*1a30*/  CS2R R62, SRZ ;  /* 0x00000000003e7805 */ /* 0x000fc4000001ff00 */
[----:B------:R-:W-:Y:S02]  /*1a40*/  CS2R R64, SRZ ;  /* 0x0000000000407805 */ /* 0x000fe4000001ff00 */
[----:B------:R-:W-:Y:S02]  /*1a50*/  CS2R R66, SRZ ;  /* 0x0000000000427805 */ /* 0x000fe4000001ff00 */
[----:B------:R-:W-:Y:S02]  /*1a60*/  CS2R R68, SRZ ;  /* 0x0000000000447805 */ /* 0x000fe4000001ff00 */
[----:B------:R-:W-:Y:S02]  /*1a70*/  CS2R R70, SRZ ;  /* 0x0000000000467805 */ /* 0x000fe4000001ff00 */
[----:B------:R-:W-:Y:S02]  /*1a80*/  CS2R R72, SRZ ;  /* 0x0000000000487805 */ /* 0x000fe4000001ff00 */
[----:B------:R-:W-:-:S02]  /*1a90*/  CS2R R74, SRZ ;  /* 0x00000000004a7805 */ /* 0x000fc4000001ff00 */
[----:B------:R-:W-:Y:S02]  /*1aa0*/  CS2R R76, SRZ ;  /* 0x00000000004c7805 */ /* 0x000fe4000001ff00 */
[----:B------:R-:W-:Y:S02]  /*1ab0*/  CS2R R78, SRZ ;  /* 0x00000000004e7805 */ /* 0x000fe4000001ff00 */
[----:B------:R-:W-:Y:S02]  /*1ac0*/  CS2R R80, SRZ ;  /* 0x0000000000507805 */ /* 0x000fe4000001ff00 */
[----:B------:R-:W-:Y:S01]  /*1ad0*/  CS2R R82, SRZ ;  /* 0x0000000000527805 */ /* 0x000fe2000001ff00 */
[----:B------:R-:W-:Y:S01]  /*1ae0*/  IMAD.MOV.U32 R84, RZ, RZ, RZ ;  /* 0x000000ffff547224 */ /* 0x000fe200078e00ff */
[----:B------:R-:W-:Y:S01]  /*1af0*/  CS2R R24, SRZ ;  /* 0x0000000000187805 */ /* 0x000fe2000001ff00 */
[----:B------:R-:W-:Y:S01]  /*1b00*/  IMAD.U32 R87, RZ, RZ, UR4 ;  /* 0x00000004ff577e24 */ /* 0x000fe2000f8e00ff */
        /* <DEDUP_REMOVED lines=14> */
[----:B------:R-:W-:Y:S01]  /*1bf0*/  CS2R R54, SRZ ;  /* 0x0000000000367805 */ /* 0x000fe2000001ff00 */
[----:B------:R-:W-:Y:S06]  /*1c00*/  @!P2 BRA `(.L_x_21) ;  /* 0x00000004005ca947 */ /* 0x000fec0003800000 */
[----:B------:R-:W-:-:S13]  /*1c10*/  ISETP.NE.AND P2, PT, R85, 0x3, PT ;  /* 0x000000035500780c */ /* 0x000fda0003f45270 */
[----:B------:R-:W-:Y:S05]  /*1c20*/  @!P2 BRA `(.L_x_22) ;  /* 0x000000000004a947 */ /* 0x000fea0003800000 */
[----:B------:R-:W-:Y:S01]  /*1c30*/  BPT.TRAP 0x1 ;  /* 0x000000040000795c */ /* 0x000fe20000300000 */
.L_x_22:
[----:B------:R-:W-:Y:S01]  /*1c40*/  ULEA UR6, UR5, UR12, 0x3 ;  /* 0x0000000c05067291 */ /* 0x000fe2000f8e183f */
[----:B0-----:R-:W-:-:S05]  /*1c50*/  IMAD.U32 R14, RZ, RZ, UR4 ;  /* 0x00000004ff0e7e24 */ /* 0x001fca000f8e00ff */
[----:B------:R-:W-:-:S04]  /*1c60*/  SHF.L.U32 R14, R14, 0x1f, RZ ;  /* 0x0000001f0e0e7819 */ /* 0x000fc800000006ff */
[----:B------:R0:W1:Y:S01]  /*1c70*/  SYNCS.PHASECHK.TRANS64.TRYWAIT P1, [UR6], R14 ;  /* 0x0000000eff0075a7 */ /* 0x0000620008020146 */
[----:B------:R-:W-:Y:S05]  /*1c80*/  @!P2 BRA `(.L_x_23) ;  /* 0x000000000004a947 */ /* 0x000fea0003800000 */
[----:B------:R-:W-:Y:S01]  /*1c90*/  BPT.TRAP 0x1 ;  /* 0x000000040000795c */ /* 0x000fe20000300000 */
.L_x_23:
[----:B-1----:R-:W-:Y:S05]  /*1ca0*/  @P1 BRA `(.L_x_24) ;  /* 0x0000000000081947 */ /* 0x002fea0003800000 */
[----:B------:R-:W1:Y:S02]  /*1cb0*/  SYNCS.PHASECHK.TRANS64.TRYWAIT P1, [UR6], R14 ;  /* 0x0000000eff0075a7 */ /* 0x000e640008020146 */
[----:B-1----:R-:W-:Y:S05]  /*1cc0*/  @!P1 BRA `(.L_x_25) ;  /* 0x0000005800bc9947 */ /* 0x002fea0003800000 */
.L_x_24:
[----:B------:R-:W-:Y:S01]  /*1cd0*/  ULEA UR8, UR5, UR18, 0x8 ;  /* 0x0000001205087291 */ /* 0x000fe2000f8e403f */
[----:B------:R-:W-:Y:S01]  /*1ce0*/  WARPGROUP.ARRIVE ;  /* 0x00000000000079c5 */ /* 0x000fe20000000000 */
[----:B------:R-:W-:Y:S01]  /*1cf0*/  ULEA UR10, UR5, UR17, 0x8 ;  /* 0x00000011050a7291 */ /* 0x000fe2000f8e403f */
[----:B------:R-:W-:Y:S01]  /*1d00*/  CS2R R22, SRZ ;  /* 0x0000000000167805 */ /* 0x000fe2000001ff00 */
[----:B------:R-:W-:Y:S01]  /*1d10*/  UMOV UR9, 0x80000020 ;  /* 0x8000002000097882 */ /* 0x000fe20000000000 */
[----:B------:R-:W-:Y:S01]  /*1d20*/  UMOV UR11, 0x80000020 ;  /* 0x80000020000b7882 */ /* 0x000fe20000000000 */
[----:B------:R-:W-:Y:S01]  /*1d30*/  ULDC UR7, c[0x0][0x50c] ;  /* 0x0001430000077ab9 */ /* 0x000fe20000000800 */
[----:B------:R-:W-:Y:S01]  /*1d40*/  UMOV UR6, 0x2 ;  /* 0x0000000200067882 */ /* 0x000fe20000000000 */
[----:B------:R-:W-:Y:S01]  /*1d50*/  UISETP.NE.AND UP0, UPT, UR7, 0x2, UPT ;  /* 0x000000020700788c */ /* 0x000fe2000bf05270 */
[----:B------:R-:W-:Y:S01]  /*1d60*/  IMAD.MOV.U32 R21, RZ, RZ, RZ ;  /* 0x000000ffff157224 */ /* 0x000fe200078e00ff */
[----:B------:R-:W-:Y:S01]  /*1d70*/  CS2R R56, SRZ ;  /* 0x0000000000387805 */ /* 0x000fe2000001ff00 */
[----:B------:R-:W-:Y:S01]  /*1d80*/  QGMMA.64x64x32.F32.E4M3.E4M3 R24, gdesc[UR8], RZ, !UPT ;  /* 0x00e00000081879f3 */ /* 0x000fe2000c7008ff */
[----:B------:R-:W-:Y:S01]  /*1d90*/  USEL UR7, URZ, 0x1, UP0 ;  /* 0x000000013f077887 */ /* 0x000fe20008000000 */
[----:B------:R-:W-:Y:S01]  /*1da0*/  CS2R R58, SRZ ;  /* 0x00000000003a7805 */ /* 0x000fe2000001ff00 */
[----:B------:R-:W-:Y:S01]  /*1db0*/  UIADD3 UR8, UR8, 0x2, URZ ;  /* 0x0000000208087890 */ /* 0x000fe2000fffe03f */
[----:B------:R-:W-:Y:S01]  /*1dc0*/  CS2R R60, SRZ ;  /* 0x00000000003c7805 */ /* 0x000fe2000001ff00 */
[----:B------:R-:W-:Y:S01]  /*1dd0*/  UIADD3 UR10, UR10, 0x2, URZ ;  /* 0x000000020a0a7890 */ /* 0x000fe2000fffe03f */
[----:B------:R-:W-:-:S02]  /*1de0*/  CS2R R62, SRZ ;  /* 0x00000000003e7805 */ /* 0x000fc4000001ff00 */
[----:B------:R-:W-:Y:S01]  /*1df0*/  ISETP.NE.AND P1, PT, RZ, UR7, PT ;  /* 0x00000007ff007c0c */ /* 0x000fe2000bf25270 */
[----:B------:R-:W-:Y:S01]  /*1e00*/  UMOV UR9, 0x80000020 ;  /* 0x8000002000097882 */ /* 0x000fe20000000000 */
[----:B------:R-:W-:Y:S01]  /*1e10*/  UMOV UR11, 0x80000020 ;  /* 0x80000020000b7882 */ /* 0x000fe20000000000 */
        /* <DEDUP_REMOVED lines=9> */
[----:B------:R-:W-:Y:S01]  /*1eb0*/  CS2R R82, SRZ ;  /* 0x0000000000527805 */ /* 0x000fe2000001ff00 */
[----:B------:R-:W-:Y:S01]  /*1ec0*/  IMAD.MOV.U32 R84, RZ, RZ, RZ ;  /* 0x000000ffff547224 */ /* 0x000fe200078e00ff */
[----:B------:R-:W-:Y:S01]  /*1ed0*/  QGMMA.64x64x32.F32.E4M3.E4M3 R24, gdesc[UR8], R24, gsb0 ;  /* 0x00e00000081879f3 */ /* 0x000fe20008000818 */
[----:B------:R-:W-:Y:S05]  /*1ee0*/  @!P1 BRA `(.L_x_26) ;  /* 0x0000000000889947 */ /* 0x000fea0003800000 */
[----:B------:R-:W-:Y:S02]  /*1ef0*/  WARPGROUP.DEPBAR.LE gsb0, 0x0 ;  /* 0x00008000000079c5 */ /* 0x000fe40000010000 */
[----:B------:R-:W-:-:S01]  /*1f00*/  FADD R83, RZ, R24 ;  /* 0x00000018ff537221 */ /* 0x000fc20000000000 */
[----:B------:R-:W-:Y:S01]  /*1f10*/  FADD R84, RZ, R25 ;  /* 0x00000019ff547221 */ /* 0x000fe20000000000 */
        /* <DEDUP_REMOVED lines=30> */
[----:B------:R-:W-:-:S06]  /*2100*/  UMOV UR6, URZ ;  /* 0x0000003f00067c82 */ /* 0x000fcc0008000000 */
.L_x_26:
[----:B------:R-:W-:-:S04]  /*2110*/  UIADD3 UR19, UR5, 0x1, URZ ;  /* 0x0000000105137890 */ /* 0x000fc8000fffe03f */
[----:B------:R-:W-:-:S04]  /*2120*/  UISETP.NE.AND UP0, UPT, UR19, 0x1c, UPT ;  /* 0x0000001c1300788c */ /* 0x000fc8000bf05270 */
[----:B------:R-:W-:Y:S02]  /*2130*/  USEL UR8, URZ, 0x1, UP0 ;  /* 0x000000013f087887 */ /* 0x000fe40008000000 */
[----:B------:R-:W-:Y:S02]  /*2140*/  USEL UR19, UR19, URZ, UP0 ;  /* 0x0000003f13137287 */ /* 0x000fe40008000000 */
[----:B------:R-:W-:-:S06]  /*2150*/  ULOP3.LUT UR8, UR4, UR8, URZ, 0x3c, !UPT ;  /* 0x0000000804087292 */ /* 0x000fcc000f8e3c3f */
[----:B------:R-:W-:Y:S01]  /*2160*/  IMAD.U32 R87, RZ, RZ, UR8 ;  /* 0x00000008ff577e24 */ /* 0x000fe2000f8e00ff */
[----:B------:R-:W-:-:S06]  /*2170*/  UMOV UR8, 0x1 ;  /* 0x0000000100087882 */ /* 0x000fcc0000000000 */
.L_x_21:
[----:B------:R-:W-:-:S06]  /*2180*/  UISETP.GE.AND UP0, UPT, UR14, 0x1, UPT ;  /* 0x000000010e00788c */ /* 0x000fcc000bf06270 */
[----:B------:R-:W-:-:S13]  /*2190*/  PLOP3.LUT P1, PT, PT, PT, UP0, 0x80, 0x0 ;  /* 0x000000000000781c */ /* 0x000fda0003f2f008 */
[----:B------:R-:W-:Y:S05]  /*21a0*/  @!P1 BRA `(.L_x_27) ;  /* 0x0000000400649947 */ /* 0x000fea0003800000 */
[----:B01----:R-:W-:Y:S01]  /*21b0*/  IMAD.U32 R14, RZ, RZ, UR14 ;  /* 0x0000000eff0e7e24 */ /* 0x003fe2000f8e00ff */
[----:B------:R-:W-:Y:S01]  /*21c0*/  ULDC UR25, c[0x0][0x50c] ;  /* 0x0001430000197ab9 */ /* 0x000fe20000000800 */
[----:B------:R-:W-:-:S07]  /*21d0*/  IMAD.U32 R15, RZ, RZ, UR5 ;  /* 0x00000005ff0f7e24 */ /* 0x000fce000f8e00ff */
.L_x_35:
[----:B------:R-:W-:-:S13]  /*21e0*/  ISETP.NE.AND P2, PT, R85, 0x3, PT ;  /* 0x000000035500780c */ /* 0x000fda0003f45270 */
[----:B0-----:R-:W-:Y:S05]  /*21f0*/  @!P2 BRA `(.L_x_28) ;  /* 0x000000000004a947 */ /* 0x001fea0003800000 */
[----:B------:R-:W-:Y:S01]  /*2200*/  BPT.TRAP 0x1 ;  /* 0x000000040000795c */ /* 0x000fe20000300000 */
.L_x_28:
[----:B------:R-:W-:Y:S01]  /*2210*/  ULEA UR9, UR19, UR12, 0x3 ;  /* 0x0000000c13097291 */ /* 0x000fe2000f8e183f */
[----:B------:R-:W-:-:S08]  /*2220*/  SHF.L.U32 R18, R87, 0x1f, RZ ;  /* 0x0000001f57127819 */ /* 0x000fd000000006ff */
[----:B------:R0:W1:Y:S01]  /*2230*/  SYNCS.PHASECHK.TRANS64.TRYWAIT P1, [UR9], R18 ;  /* 0x00000012ff0075a7 */ /* 0x0000620008020149 */
[----:B------:R-:W-:Y:S05]  /*2240*/  @!P2 BRA `(.L_x_29) ;  /* 0x000000000004a947 */ /* 0x000fea0003800000 */
[----:B------:R-:W-:Y:S01]  /*2250*/  BPT.TRAP 0x1 ;  /* 0x000000040000795c */ /* 0x000fe20000300000 */
.L_x_29:
[----:B-1----:R-:W-:Y:S05]  /*2260*/  @P1 BRA `(.L_x_30) ;  /* 0x0000000000081947 */ /* 0x002fea0003800000 */
[----:B------:R-:W1:Y:S02]  /*2270*/  SYNCS.PHASECHK.TRANS64.TRYWAIT P1, [UR9], R18 ;  /* 0x00000012ff0075a7 */ /* 0x000e640008020149 */
[----:B-1----:R-:W-:Y:S05]  /*2280*/  @!P1 BRA `(.L_x_31) ;  /* 0x0000005400649947 */ /* 0x002fea0003800000 */
.L_x_30:
[----:B------:R-:W-:Y:S01]  /*2290*/  UISETP.NE.AND UP0, UPT, UR7, URZ, UPT ;  /* 0x0000003f0700728c */ /* 0x000fe2000bf05270 */
[----:B------:R-:W-:Y:S01]  /*22a0*/  WARPGROUP.ARRIVE ;  /* 0x00000000000079c5 */ /* 0x000fe20000000000 */
[----:B------:R-:W-:Y:S02]  /*22b0*/  ULEA UR10, UR19, UR17, 0x8 ;  /* 0x00000011130a7291 */ /* 0x000fe4000f8e403f */
[----:B------:R-:W-:Y:S01]  /*22c0*/  USEL UR8, UR8, URZ, !UP0 ;  /* 0x0000003f08087287 */ /* 0x000fe2000c000000 */
[----:B------:R-:W-:Y:S01]  /*22d0*/  UMOV UR9, 0x80000020 ;  /* 0x8000002000097882 */ /* 0x000fe20000000000 */
[----:B------:R-:W-:Y:S02]  /*22e0*/  UMOV UR11, 0x80000020 ;  /* 0x80000020000b7882 */ /* 0x000fe40000000000 */
[----:B------:R-:W-:Y:S02]  /*22f0*/  UISETP.NE.U32.AND UP0, UPT, UR8, URZ, UPT ;  /* 0x0000003f0800728c */ /* 0x000fe4000bf05070 */
[----:B------:R-:W-:-:S02]  /*2300*/  ULEA UR8, UR19, UR18, 0x8 ;  /* 0x0000001213087291 */ /* 0x000fc4000f8e403f */
[----:B------:R-:W-:-:S07]  /*2310*/  UIADD3 UR6, UR6, 0x2, URZ ;  /* 0x0000000206067890 */ /* 0x000fce000fffe03f */
[----:B------:R-:W-:Y:S01]  /*2320*/  QGMMA.64x64x32.F32.E4M3.E4M3 R24, gdesc[UR8], R24, UP0 ;  /* 0x00e00000081879f3 */ /* 0x000fe2000bf00818 */
[----:B------:R-:W-:Y:S02]  /*2330*/  UIADD3 UR8, UR8, 0x2, URZ ;  /* 0x0000000208087890 */ /* 0x000fe4000fffe03f */
[----:B------:R-:W-:Y:S01]  /*2340*/  UIADD3 UR10, UR10, 0x2, URZ ;  /* 0x000000020a0a7890 */ /* 0x000fe2000fffe03f */
[----:B------:R-:W-:Y:S01]  /*2350*/  UMOV UR9, 0x80000020 ;  /* 0x8000002000097882 */ /* 0x000fe20000000000 */
[----:B------:R-:W-:Y:S01]  /*2360*/  UMOV UR11, 0x80000020 ;  /* 0x80000020000b7882 */ /* 0x000fe20000000000 */
[----:B------:R-:W-:-:S04]  /*2370*/  UISETP.NE.AND UP0, UPT, UR6, UR25, UPT ;  /* 0x000000190600728c */ /* 0x000fc8000bf05270 */
[----:B------:R-:W-:-:S06]  /*2380*/  USEL UR7, URZ, 0x1, UP0 ;  /* 0x000000013f077887 */ /* 0x000fcc0008000000 */
[----:B------:R-:W-:Y:S01]  /*2390*/  ISETP.NE.AND P1, PT, RZ, UR7, PT ;  /* 0x00000007ff007c0c */ /* 0x000fe2000bf25270 */
[----:B------:R-:W-:Y:S03]  /*23a0*/  QGMMA.64x64x32.F32.E4M3.E4M3 R24, gdesc[UR8], R24, gsb0 ;  /* 0x00e00000081879f3 */ /* 0x000fe60008000818 */
[----:B------:R-:W-:-:S09]  /*23b0*/  WARPGROUP.DEPBAR.LE gsb0, 0x1 ;  /* 0x00008000000079c5 */ /* 0x000fd20000010100 */
[----:B------:R-:W-:Y:S05]  /*23c0*/  @!P1 BRA `(.L_x_32) ;  /* 0x0000000000889947 */ /* 0x000fea0003800000 */
[----:B------:R-:W-:Y:S02]  /*23d0*/  WARPGROUP.DEPBAR.LE gsb0, 0x0 ;  /* 0x00008000000079c5 */ /* 0x000fe40000010000 */
[----:B------:R-:W-:-:S01]  /*23e0*/  FADD R83, R24, R83 ;  /* 0x0000005318537221 */ /* 0x000fc20000000000 */
[----:B------:R-:W-:Y:S01]  /*23f0*/  FADD R84, R25, R84 ;  /* 0x0000005419547221 */ /* 0x000fe20000000000 */
        /* <DEDUP_REMOVED lines=30> */
[----:B------:R-:W-:-:S06]  /*25e0*/  UMOV UR6, URZ ;  /* 0x0000003f00067c82 */ /* 0x000fcc0008000000 */
.L_x_32:
[----:B------:R-:W-:Y:S05]  /*25f0*/  @!P2 BRA `(.L_x_33) ;  /* 0x000000000004a947 */ /* 0x000fea0003800000 */
[----:B------:R-:W-:Y:S01]  /*2600*/  BPT.TRAP 0x1 ;  /* 0x000000040000795c */ /* 0x000fe20000300000 */
.L_x_33:
[----:B01----:R-:W-:Y:S02]  /*2610*/  @P0 LEA R18, R15, UR12, 0x3 ;  /* 0x0000000c0f120c11 */ /* 0x003fe4000f8e18ff */
[----:B------:R-:W-:-:S03]  /*2620*/  ISETP.GT.U32.AND P1, PT, R7, 0x1, PT ;  /* 0x000000010700780c */ /* 0x000fc60003f24070 */
[----:B------:R-:W-:-:S05]  /*2630*/  @P0 VIADD R19, R18, 0xe0 ;  /* 0x000000e012130836 */ /* 0x000fca0000000000 */
[----:B------:R-:W-:-:S04]  /*2640*/  @P0 PRMT R19, R12, 0x654, R19 ;  /* 0x000006540c130816 */ /* 0x000fc80000000013 */
[----:B------:R0:W-:Y:S01]  /*2650*/  @P0 SYNCS.ARRIVE.TRANS64.RED.A1T0 RZ, [R19+URZ], RZ ;  /* 0x000000ff13ff09a7 */ /* 0x0001e2000810043f */
[----:B------:R-:W-:Y:S05]  /*2660*/  @P1 BRA `(.L_x_34) ;  /* 0x0000000000041947 */ /* 0x000fea0003800000 */
[----:B------:R-:W-:Y:S01]  /*2670*/  BPT.TRAP 0x1 ;  /* 0x000000040000795c */ /* 0x000fe20000300000 */
.L_x_34:
[----:B------:R-:W-:Y:S01]  /*2680*/  UIADD3 UR19, UR19, 0x1, URZ ;  /* 0x0000000113137890 */ /* 0x000fe2000fffe03f */
[C---:B------:R-:W-:Y:S01]  /*2690*/  ISETP.GT.AND P2, PT, R14.reuse, 0x1, PT ;  /* 0x000000010e00780c */ /* 0x040fe20003f44270 */
[----:B------:R-:W-:Y:S02]  /*26a0*/  VIADD R15, R15, 0x1 ;  /* 0x000000010f0f7836 */ /* 0x000fe40000000000 */
[----:B------:R-:W-:Y:S01]  /*26b0*/  UISETP.NE.AND UP0, UPT, UR19, 0x1c, UPT ;  /* 0x0000001c1300788c */ /* 0x000fe2000bf05270 */
[----:B------:R-:W-:Y:S02]  /*26c0*/  VIADD R14, R14, 0xffffffff ;  /* 0xffffffff0e0e7836 */ /* 0x000fe40000000000 */
[C---:B------:R-:W-:Y:S01]  /*26d0*/  ISETP.NE.AND P1, PT, R15.reuse, 0x1c, PT ;  /* 0x0000001c0f00780c */ /* 0x040fe20003f25270 */
[----:B------:R-:W-:Y:S02]  /*26e0*/  USEL UR8, URZ, 0x1, UP0 ;  /* 0x000000013f087887 */ /* 0x000fe40008000000 */
[----:B------:R-:W-:Y:S01]  /*26f0*/  USEL UR19, UR19, URZ, UP0 ;  /* 0x0000003f13137287 */ /* 0x000fe20008000000 */
[----:B------:R-:W-:-:S03]  /*2700*/  SEL R15, R15, RZ, P1 ;  /* 0x000000ff0f0f7207 */ /* 0x000fc60000800000 */
[----:B------:R-:W-:Y:S01]  /*2710*/  LOP3.LUT R87, R87, UR8, RZ, 0x3c, !PT ;  /* 0x0000000857577c12 */ /* 0x000fe2000f8e3cff */
[----:B------:R-:W-:Y:S01]  /*2720*/  UMOV UR8, 0x1 ;  /* 0x0000000100087882 */ /* 0x000fe20000000000 */
[----:B------:R-:W-:Y:S06]  /*2730*/  @P2 BRA `(.L_x_35) ;  /* 0xfffffff800a82947 */ /* 0x000fec000383ffff */
.L_x_27:
[----:B------:R-:W-:Y:S01]  /*2740*/  UISETP.NE.AND UP0, UPT, UR6, URZ, UPT ;  /* 0x0000003f0600728c */ /* 0x000fe2000bf05270 */
[----:B01----:R-:W0:Y:S01]  /*2750*/  LDC R14, c[0x0][0x28c] ;  /* 0x0000a300ff0e7b82 */ /* 0x003e220000000800 */
[----:B------:R-:W-:Y:S02]  /*2760*/  IMAD.U32 R15, RZ, RZ, UR24 ;  /* 0x00000018ff0f7e24 */ /* 0x000fe4000f8e00ff */
[----:B------:R-:W-:-:S06]  /*2770*/  USEL UR6, URZ, 0x1, !UP0 ;  /* 0x000000013f067887 */ /* 0x000fcc000c000000 */
[----:B------:R-:W-:-:S13]  /*2780*/  ISETP.NE.AND P1, PT, RZ, UR6, PT ;  /* 0x00000006ff007c0c */ /* 0x000fda000bf25270 */
[----:B------:R-:W-:Y:S05]  /*2790*/  @!P1 BRA `(.L_x_36) ;  /* 0x0000000000849947 */ /* 0x000fea0003800000 */
[----:B------:R-:W-:Y:S02]  /*27a0*/  WARPGROUP.DEPBAR.LE gsb0, 0x0 ;  /* 0x00008000000079c5 */ /* 0x000fe40000010000 */
[----:B------:R-:W-:Y:S01]  /*27b0*/  FADD R83, R24, R83 ;  /* 0x0000005318537221 */ /* 0x000fe20000000000 */
        /* <DEDUP_REMOVED lines=30> */
[----:B------:R-:W-:-:S07]  /*29a0*/  FADD R22, R22, R55 ;  /* 0x0000003716167221 */ /* 0x000fce0000000000 */
.L_x_36:
[----:B0-----:R-:W-:Y:S01]  /*29b0*/  ISETP.GE.AND P1, PT, R14, 0x1, PT ;  /* 0x000000010e00780c */ /* 0x001fe20003f26270 */
[----:B------:R0:W-:Y:S01]  /*29c0*/  SYNCS.ARRIVE.TRANS64.A1T0 RZ, [R15+UR23], RZ ;  /* 0x000000ff0fff79a7 */ /* 0x0001e20008100017 */
[----:B------:R-:W-:-:S11]  /*29d0*/  WARPGROUP.DEPBAR.LE gsb0, 0x0 ;  /* 0x00008000000079c5 */ /* 0x000fd60000010000 */
[----:B------:R-:W-:Y:S05]  /*29e0*/  @!P1 BRA `(.L_x_37) ;  /* 0x0000000000449947 */ /* 0x000fea0003800000 */
[----:B------:R-:W-:-:S13]  /*29f0*/  ISETP.NE.AND P1, PT, R85, 0x3, PT ;  /* 0x000000035500780c */ /* 0x000fda0003f25270 */
[----:B------:R-:W-:Y:S05]  /*2a00*/  @!P1 BRA `(.L_x_38) ;  /* 0x0000000000049947 */ /* 0x000fea0003800000 */
[----:B------:R-:W-:Y:S01]  /*2a10*/  BPT.TRAP 0x1 ;  /* 0x000000040000795c */ /* 0x000fe20000300000 */
.L_x_38:
[----:B------:R-:W-:Y:S01]  /*2a20*/  VOTEU.ANY UP0, P0 ;  /* 0x00000000003f7886 */ /* 0x000fe20000000100 */
[----:B------:R-:W-:-:S04]  /*2a30*/  ISETP.GT.U32.AND P1, PT, R7, 0x1, PT ;  /* 0x000000010700780c */ /* 0x000fc80003f24070 */
[----:B------:R-:W-:-:S06]  /*2a40*/  @UP0 UIADD3 UR6, UR14, UR5, URZ ;  /* 0x000000050e060290 */ /* 0x000fcc000fffe03f */
[----:B------:R-:W-:Y:S02]  /*2a50*/  IMAD.U32 R14, RZ, RZ, UR6 ;  /* 0x00000006ff0e7e24 */ /* 0x000fe4000f8e00ff */
[----:B------:R-:W-:-:S03]  /*2a60*/  IMAD.U32 R19, RZ, RZ, UR6 ;  /* 0x00000006ff137e24 */ /* 0x000fc6000f8e00ff */
[----:B------:R-:W-:-:S05]  /*2a70*/  @P0 SHF.R.U32.HI R14, RZ, 0x2, R14 ;  /* 0x00000002ff0e0819 */ /* 0x000fca000001160e */
[----:B0-----:R-:W-:-:S04]  /*2a80*/  @P0 IMAD.WIDE.U32 R14, R14, 0x24924925, RZ ;  /* 0x249249250e0e0825 */ /* 0x001fc800078e00ff */
[----:B------:R-:W-:-:S05]  /*2a90*/  @P0 IMAD R14, R15, -0x1c, R19 ;  /* 0xffffffe40f0e0824 */ /* 0x000fca00078e0213 */
[----:B------:R-:W-:-:S05]  /*2aa0*/  @P0 LEA R14, R14, UR12, 0x3 ;  /* 0x0000000c0e0e0c11 */ /* 0x000fca000f8e18ff */
[----:B------:R-:W-:-:S05]  /*2ab0*/  @P0 VIADD R15, R14, 0xe0 ;  /* 0x000000e00e0f0836 */ /* 0x000fca0000000000 */
[----:B------:R-:W-:-:S04]  /*2ac0*/  @P0 PRMT R15, R12, 0x654, R15 ;  /* 0x000006540c0f0816 */ /* 0x000fc8000000000f */
[----:B------:R1:W-:Y:S01]  /*2ad0*/  @P0 SYNCS.ARRIVE.TRANS64.RED.A1T0 RZ, [R15+URZ], RZ ;  /* 0x000000ff0fff09a7 */ /* 0x0003e2000810043f */
[----:B------:R-:W-:Y:S05]  /*2ae0*/  @P1 BRA `(.L_x_37) ;  /* 0x0000000000041947 */ /* 0x000fea0003800000 */
[----:B------:R-:W-:Y:S01]  /*2af0*/  BPT.TRAP 0x1 ;  /* 0x000000040000795c */ /* 0x000fe20000300000 */
.L_x_37:
[----:B------:R-:W-:Y:S01]  /*2b00*/  SHF.L.U32 R14, R86, 0x1f, RZ ;  /* 0x0000001f560e7819 */ /* 0x000fe200000006ff */
[----:B------:R-:W-:Y:S01]  /*2b10*/  UIADD3 UR5, UR22, UR5, URZ ;  /* 0x0000000516057290 */ /* 0x000fe2000fffe03f */
[----:B------:R-:W3:Y:S01]  /*2b20*/  LDC R26, c[0x0][0x288] ;  /* 0x0000a200ff1a7b82 */ /* 0x000ee20000000800 */
[----:B------:R-:W-:Y:S01]  /*2b30*/  UISETP.GE.U32.AND UP1, UPT, UR22, 0x1c, UPT ;  /* 0x0000001c1600788c */ /* 0x000fe2000bf26070 */
[----:B------:R-:W-:Y:S01]  /*2b40*/  IMAD.SHL.U32 R24, R17, 0x2, RZ ;  /* 0x0000000211187824 */ /* 0x000fe200078e00ff */
[----:B------:R-:W-:Y:S02]  /*2b50*/  UISETP.GT.U32.AND UP0, UPT, UR5, 0x1b, UPT ;  /* 0x0000001b0500788c */ /* 0x000fe4000bf04070 */
[----:B------:R-:W-:Y:S02]  /*2b60*/  USHF.R.U32.HI UR6, URZ, 0x2, UR5 ;  /* 0x000000023f067899 */ /* 0x000fe40008011605 */
[----:B------:R-:W-:Y:S01]  /*2b70*/  UISETP.LT.U32.AND UP0, UPT, UR22, 0x1c, UP0 ;  /* 0x0000001c1600788c */ /* 0x000fe20008701070 */
[----:B------:R-:W2:Y:S01]  /*2b80*/  SYNCS.PHASECHK.TRANS64.TRYWAIT P1, [UR15+0x8], R14 ;  /* 0x0000080eff0075a7 */ /* 0x000ea2000802014f */
[----:B------:R-:W-:Y:S01]  /*2b90*/  UIMAD.WIDE.U32 UR6, UR6, 0x24924925, URZ ;  /* 0x24924925060678a5 */ /* 0x000fe2000f8e003f */
[----:B------:R-:W-:Y:S01]  /*2ba0*/  SHF.R.S32.HI R25, RZ, 0x1f, R24 ;  /* 0x0000001fff197819 */ /* 0x000fe20000011418 */
[----:B------:R-:W-:-:S02]  /*2bb0*/  USEL UR8, URZ, 0x1, !UP0 ;  /* 0x000000013f087887 */ /* 0x000fc4000c000000 */
[----:B------:R-:W-:Y:S02]  /*2bc0*/  UIMAD UR5, UR7, -0x1c, UR5 ;  /* 0xffffffe4070578a4 */ /* 0x000fe4000f8e0205 */
[----:B------:R-:W-:-:S04]  /*2bd0*/  ULOP3.LUT UR4, UR4, UR8, URZ, 0x3c, !UPT ;  /* 0x0000000804047292 */ /* 0x000fc8000f8e3c3f */
[----:B------:R-:W-:Y:S01]  /*2be0*/  @UP1 ULOP3.LUT UR4, UR4, 0x1, UR7, 0x78, !UPT ;  /* 0x0000000104041892 */ /* 0x000fe2000f8e7807 */
[----:B--23--:R-:W-:Y:S11]  /*2bf0*/  @!P1 BRA `(.L_x_39) ;  /* 0x0000004c00209947 */ /* 0x00cff60003800000 */
.L_x_157:
[----:B------:R-:W-:Y:S01]  /*2c00*/  IMAD.SHL.U32 R27, R6, 0x40, RZ ;  /* 0x00000040061b7824 */ /* 0x000fe200078e00ff */
[----:B------:R-:W-:Y:S01]  /*2c10*/  ULDC UR8, c[0x0][0x284] ;  /* 0x0000a10000087ab9 */ /* 0x000fe20000000800 */
[----:B------:R-:W-:Y:S01]  /*2c20*/  IMAD.SHL.U32 R33, R4, 0x40, RZ ;  /* 0x0000004004217824 */ /* 0x000fe200078e00ff */
[----:B------:R-:W-:Y:S01]  /*2c30*/  SHF.R.S32.HI R34, RZ, 0x1f, R5 ;  /* 0x0000001fff227819 */ /* 0x000fe20000011405 */
[----:B------:R-:W-:Y:S01]  /*2c40*/  ULDC.64 UR6, c[0x0][0x5d0] ;  /* 0x0001740000067ab9 */ /* 0x000fe20000000a00 */
[----:B------:R-:W-:Y:S01]  /*2c50*/  ISETP.GE.AND P1, PT, R27, UR8, PT ;  /* 0x000000081b007c0c */ /* 0x000fe2000bf26270 */
[----:B01----:R-:W-:Y:S01]  /*2c60*/  IMAD.WIDE.U32 R14, R5, UR6, R24 ;  /* 0x00000006050e7c25 */ /* 0x003fe2000f8e0018 */
[----:B------:R-:W-:Y:S02]  /*2c70*/  SHF.R.S32.HI R32, RZ, 0x1f, R33 ;  /* 0x0000001fff207819 */ /* 0x000fe40000011421 */
[C---:B------:R-:W-:Y:S01]  /*2c80*/  ISETP.GE.OR P1, PT, R33.reuse, R26, P1 ;  /* 0x0000001a2100720c */ /* 0x040fe20000f26670 */
[----:B------:R-:W-:Y:S01]  /*2c90*/  IMAD R4, R34, UR6, RZ ;  /* 0x0000000622047c24 */ /* 0x000fe2000f8e02ff */
[----:B------:R-:W-:-:S03]  /*2ca0*/  IADD3 R14, P2, R33, R14, RZ ;  /* 0x0000000e210e7210 */ /* 0x000fc60007f5e0ff */
[----:B------:R-:W-:-:S05]  /*2cb0*/  IMAD R19, R5, UR7, R4 ;  /* 0x0000000705137c24 */ /* 0x000fca000f8e0204 */
[----:B------:R-:W-:-:S03]  /*2cc0*/  IADD3.X R15, R32, R15, R19, P2, !PT ;  /* 0x0000000f200f7210 */ /* 0x000fc600017fe413 */
[----:B------:R-:W-:Y:S05]  /*2cd0*/  @P1 BRA `(.L_x_40) ;  /* 0x0000002400a81947 */ /* 0x000fea0003800000 */
[----:B------:R-:W0:Y:S01]  /*2ce0*/  LDC.64 R30, c[0x0][0x5c8] ;  /* 0x00017200ff1e7b82 */ /* 0x000e220000000a00 */
[----:B------:R-:W-:Y:S01]  /*2cf0*/  IMAD.WIDE R28, R6, 0x40, R10 ;  /* 0x00000040061c7825 */ /* 0x000fe200078e020a */
[----:B------:R-:W-:Y:S01]  /*2d00*/  ULDC.64 UR6, c[0x0][0x5c0] ;  /* 0x0001700000067ab9 */ /* 0x000fe20000000a00 */
[----:B------:R-:W-:Y:S02]  /*2d10*/  BSSY B0, `(.L_x_40) ;  /* 0x0000266000007945 */ /* 0x000fe40003800000 */
[----:B------:R-:W-:Y:S02]  /*2d20*/  IMAD R26, R17, -0x2, R26 ;  /* 0xfffffffe111a7824 */ /* 0x000fe400078e021a */
[----:B------:R-:W-:Y:S02]  /*2d30*/  IMAD.IADD R6, R20, 0x1, -R27 ;  /* 0x0000000114067824 */ /* 0x000fe400078e0a1b */
[----:B------:R-:W-:Y:S02]  /*2d40*/  IMAD.IADD R26, R26, 0x1, -R33 ;  /* 0x000000011a1a7824 */ /* 0x000fe400078e0a21 */
[----:B0-----:R-:W-:-:S02]  /*2d50*/  IMAD R4, R29, R30, RZ ;  /* 0x0000001e1d047224 */ /* 0x001fc400078e02ff */
[----:B------:R-:W-:-:S04]  /*2d60*/  IMAD.WIDE.U32 R14, R28, R30, R14 ;  /* 0x0000001e1c0e7225 */ /* 0x000fc800078e000e */
[----:B------:R-:W-:Y:S01]  /*2d70*/  IMAD R19, R28, R31, R4 ;  /* 0x0000001f1c137224 */ /* 0x000fe200078e0204 */
[----:B------:R-:W-:Y:S02]  /*2d80*/  LEA R4, P1, R30, R14, 0x3 ;  /* 0x0000000e1e047211 */ /* 0x000fe400078218ff */
[----:B------:R-:W-:Y:S01]  /*2d90*/  IADD3 R18, P2, R14, UR6, RZ ;  /* 0x000000060e127c10 */ /* 0x000fe2000ff5e0ff */
[----:B------:R-:W-:Y:S01]  /*2da0*/  IMAD.IADD R19, R15, 0x1, R19 ;  /* 0x000000010f137824 */ /* 0x000fe200078e0213 */
[----:B------:R-:W-:-:S04]  /*2db0*/  IADD3 R14, P3, R4, UR6, RZ ;  /* 0x00000006040e7c10 */ /* 0x000fc8000ff7e0ff */
[----:B------:R-:W-:Y:S02]  /*2dc0*/  LEA.HI.X R4, R30, R19, R31, 0x3, P1 ;  /* 0x000000131e047211 */ /* 0x000fe400008f1c1f */
[----:B----45:R-:W-:Y:S02]  /*2dd0*/  FSETP.NEU.AND P1, PT, R16, RZ, PT ;  /* 0x000000ff1000720b */ /* 0x030fe40003f2d000 */
[----:B------:R-:W-:Y:S02]  /*2de0*/  IADD3.X R19, R19, UR7, RZ, P2, !PT ;  /* 0x0000000713137c10 */ /* 0x000fe400097fe4ff */
[----:B------:R-:W-:-:S09]  /*2df0*/  IADD3.X R15, R4, UR7, RZ, P3, !PT ;  /* 0x00000007040f7c10 */ /* 0x000fd20009ffe4ff */
[----:B------:R-:W-:Y:S05]  /*2e00*/  @!P1 BRA `(.L_x_41) ;  /* 0x0000001c00189947 */ /* 0x000fea0003800000 */
[----:B------:R-:W-:Y:S01]  /*2e10*/  ULDC.64 UR6, c[0x0][0x5b8] ;  /* 0x00016e0000067ab9 */ /* 0x000fe20000000a00 */
[----:B------:R-:W-:Y:S01]  /*2e20*/  ISETP.GE.AND P2, PT, R26, 0x1, PT ;  /* 0x000000011a00780c */ /* 0x000fe20003f46270 */
[----:B------:R-:W-:Y:S01]  /*2e30*/  IMAD.WIDE.U32 R24, R5, UR6, R24 ;  /* 0x0000000605187c25 */ /* 0x000fe2000f8e0018 */
[----:B------:R-:W-:Y:S01]  /*2e40*/  ULDC.64 UR8, c[0x0][0x5a8] ;  /* 0x00016a0000087ab9 */ /* 0x000fe20000000a00 */
[----:B------:R-:W-:Y:S01]  /*2e50*/  BSSY B1, `(.L_x_42) ;  /* 0x000000f000017945 */ /* 0x000fe20003800000 */
[----:B------:R-:W-:Y:S01]  /*2e60*/  ISETP.LT.OR P5, PT, R6, 0x1, !P2 ;  /* 0x000000010600780c */ /* 0x000fe200057a1670 */
[----:B------:R-:W-:Y:S01]  /*2e70*/  IMAD R4, R34, UR6, RZ ;  /* 0x0000000622047c24 */ /* 0x000fe2000f8e02ff */
[----:B------:R-:W-:-:S03]  /*2e80*/  IADD3 R24, P1, R33, R24, RZ ;  /* 0x0000001821187210 */ /* 0x000fc60007f3e0ff */
[----:B------:R-:W-:Y:S01]  /*2e90*/  IMAD R5, R5, UR7, R4 ;  /* 0x0000000705057c24 */ /* 0x000fe2000f8e0204 */
[----:B------:R-:W-:Y:S02]  /*2ea0*/  ULDC.64 UR6, c[0x0][0x5b0] ;  /* 0x00016c0000067ab9 */ /* 0x000fe40000000a00 */
[----:B------:R-:W-:Y:S02]  /*2eb0*/  IMAD R27, R29, UR6, RZ ;  /* 0x000000061d1b7c24 */ /* 0x000fe4000f8e02ff */
[----:B------:R-:W-:Y:S02]  /*2ec0*/  IADD3.X R25, R32, R25, R5, P1, !PT ;  /* 0x0000001920197210 */ /* 0x000fe40000ffe405 */
[C---:B------:R-:W-:Y:S02]  /*2ed0*/  IMAD R27, R28.reuse, UR7, R27 ;  /* 0x000000071c1b7c24 */ /* 0x040fe4000f8e021b */
[----:B------:R-:W-:-:S03]  /*2ee0*/  IMAD.WIDE.U32 R4, R28, UR6, R24 ;  /* 0x000000061c047c25 */ /* 0x000fc6000f8e0018 */
[----:B------:R-:W-:-:S04]  /*2ef0*/  IADD3 R4, P1, R4, UR8, RZ ;  /* 0x0000000804047c10 */ /* 0x000fc8000ff3e0ff */
[--C-:B------:R-:W-:Y:S02]  /*2f00*/  IADD3.X R5, R5, UR9, R27.reuse, P1, !PT ;  /* 0x0000000905057c10 */ /* 0x100fe40008ffe41b */
[----:B------:R-:W-:Y:S01]  /*2f10*/  PRMT R27, RZ, 0x7610, R27 ;  /* 0x00007610ff1b7816 */ /* 0x000fe2000000001b */
[----:B------:R-:W-:Y:S06]  /*2f20*/  @P5 BRA `(.L_x_43) ;  /* 0x0000000000045947 */ /* 0x000fec0003800000 */
[----:B------:R0:W5:Y:S02]  /*2f30*/  LDG.E.U8 R27, desc[UR20][R4.64] ;  /* 0x00000014041b7981 */ /* 0x000164000c1e1100 */
.L_x_43:
[----:B------:R-:W-:Y:S05]  /*2f40*/  BSYNC B1 ;  /* 0x0000000000017941 */ /* 0x000fea0003800000 */
.L_x_42:
[----:B-----5:R-:W-:Y:S01]  /*2f50*/  LOP3.LUT R27, R27, 0xff, RZ, 0xc0, !PT ;  /* 0x000000ff1b1b7812 */ /* 0x020fe200078ec0ff */
[----:B------:R-:W-:Y:S01]  /*2f60*/  BSSY B1, `(.L_x_44) ;  /* 0x000000c000017945 */ /* 0x000fe20003800000 */
[----:B------:R-:W-:Y:S02]  /*2f70*/  ISETP.GE.AND P1, PT, R26, 0x2, PT ;  /* 0x000000021a00780c */ /* 0x000fe40003f26270 */
[----:B------:R-:W-:Y:S02]  /*2f80*/  F2FP.F16.E4M3.UNPACK_B R27, R27 ;  /* 0x0000001bff1b723e */ /* 0x000fe400020006ff */
[----:B------:R-:W-:-:S03]  /*2f90*/  ISETP.LT.OR P3, PT, R6, 0x1, !P1 ;  /* 0x000000010600780c */ /* 0x000fc60004f61670 */
[----:B------:R-:W-:-:S05]  /*2fa0*/  HADD2.F32 R27, -RZ, R27.H0_H0 ;  /* 0x2000001bff1b7230 */ /* 0x000fca0000004100 */
[----:B------:R-:W-:Y:S01]  /*2fb0*/  FMUL R30, R27, R16 ;  /* 0x000000101b1e7220 */ /* 0x000fe20000400000 */
[----:B------:R-:W-:-:S03]  /*2fc0*/  PRMT R27, RZ, 0x7610, R27 ;  /* 0x00007610ff1b7816 */ /* 0x000fc6000000001b */
[----:B------:R-:W-:-:S05]  /*2fd0*/  FFMA R30, R83, R13, R30 ;  /* 0x0000000d531e7223 */ /* 0x000fca000000001e */
[----:B------:R-:W-:-:S05]  /*2fe0*/  F2FP.SATFINITE.E4M3.F32.PACK_AB_MERGE_C R31, RZ, R30, RZ ;  /* 0x0000001eff1f723e */ /* 0x000fca00048070ff */
[----:B------:R1:W-:Y:S01]  /*2ff0*/  @!P5 STG.E.U8 desc[UR20][R18.64], R31 ;  /* 0x0000001f1200d986 */ /* 0x0003e2000c101114 */
[----:B------:R-:W-:Y:S05]  /*3000*/  @P3 BRA `(.L_x_45) ;  /* 0x0000000000043947 */ /* 0x000fea0003800000 */
[----:B------:R2:W5:Y:S02]  /*3010*/  LDG.E.U8 R27, desc[UR20][R4.64+0x1] ;  /* 0x00000114041b7981 */ /* 0x000564000c1e1100 */
.L_x_45:
[----:B------:R-:W-:Y:S05]  /*3020*/  BSYNC B1 ;  /* 0x0000000000017941 */ /* 0x000fea0003800000 */
.L_x_44:
[----:B-----5:R-:W-:Y:S01]  /*3030*/  LOP3.LUT R27, R27, 0xff, RZ, 0xc0, !PT ;  /* 0x000000ff1b1b7812 */ /* 0x020fe200078ec0ff */
[----:B------:R-:W-:Y:S01]  /*3040*/  BSSY B1, `(.L_x_46) ;  /* 0x0000012000017945 */ /* 0x000fe20003800000 */
[----:B-1----:R-:W-:Y:S02]  /*3050*/  IADD3 R31, P5, R28, 0x8, RZ ;  /* 0x000000081c1f7810 */ /* 0x002fe40007fbe0ff */
[----:B------:R-:W-:Y:S02]  /*3060*/  F2FP.F16.E4M3.UNPACK_B R27, R27 ;  /* 0x0000001bff1b723e */ /* 0x000fe400020006ff */
[----:B------:R-:W-:Y:S01]  /*3070*/  ISETP.LT.OR P2, PT, R6, 0x9, !P2 ;  /* 0x000000090600780c */ /* 0x000fe20005741670 */
[----:B------:R-:W-:Y:S02]  /*3080*/  IMAD.X R28, RZ, RZ, R29, P5 ;  /* 0x000000ffff1c7224 */ /* 0x000fe400028e061d */
[----:B------:R-:W-:Y:S02]  /*3090*/  HADD2.F32 R27, -RZ, R27.H0_H0 ;  /* 0x2000001bff1b7230 */ /* 0x000fe40000004100 */
[----:B------:R-:W-:-:S02]  /*30a0*/  IMAD R28, R28, UR6, RZ ;  /* 0x000000061c1c7c24 */ /* 0x000fc4000f8e02ff */
[----:B------:R-:W-:-:S04]  /*30b0*/  IMAD.WIDE.U32 R24, R31, UR6, R24 ;  /* 0x000000061f187c25 */ /* 0x000fc8000f8e0018 */
[----:B------:R-:W-:Y:S01]  /*30c0*/  FMUL R27, R27, R16 ;  /* 0x000000101b1b7220 */ /* 0x000fe20000400000 */
[----:B------:R-:W-:-:S03]  /*30d0*/  IMAD R31, R31, UR7, R28 ;  /* 0x000000071f1f7c24 */ /* 0x000fc6000f8e021c */
[----:B------:R-:W-:Y:S01]  /*30e0*/  FFMA R27, R84, R13, R27 ;  /* 0x0000000d541b7223 */ /* 0x000fe2000000001b */
[----:B------:R-:W-:-:S04]  /*30f0*/  IADD3 R24, P5, R24, UR8, RZ ;  /* 0x0000000818187c10 */ /* 0x000fc8000ffbe0ff */
[----:B------:R-:W-:Y:S02]  /*3100*/  F2FP.SATFINITE.E4M3.F32.PACK_AB_MERGE_C R29, RZ, R27, RZ ;  /* 0x0000001bff1d723e */ /* 0x000fe400048070ff */
[----:B------:R-:W-:Y:S02]  /*3110*/  IADD3.X R25, R25, UR9, R31, P5, !PT ;  /* 0x0000000919197c10 */ /* 0x000fe4000affe41f */
[----:B------:R-:W-:Y:S01]  /*3120*/  PRMT R27, RZ, 0x7610, R27 ;  /* 0x00007610ff1b7816 */ /* 0x000fe2000000001b */
[----:B------:R1:W-:Y:S01]  /*3130*/  @!P3 STG.E.U8 desc[UR20][R18.64+0x1], R29 ;  /* 0x0000011d1200b986 */ /* 0x0003e2000c101114 */
[----:B------:R-:W-:Y:S05]  /*3140*/  @P2 BRA `(.L_x_47) ;  /* 0x0000000000042947 */ /* 0x000fea0003800000 */
[----:B------:R3:W5:Y:S02]  /*3150*/  LDG.E.U8 R27, desc[UR20][R24.64] ;  /* 0x00000014181b7981 */ /* 0x000764000c1e1100 */
.L_x_47:
[----:B------:R-:W-:Y:S05]  /*3160*/  BSYNC B1 ;  /* 0x0000000000017941 */ /* 0x000fea0003800000 */
.L_x_46:
[----:B-----5:R-:W-:Y:S01]  /*3170*/  LOP3.LUT R27, R27, 0xff, RZ, 0xc0, !PT ;  /* 0x000000ff1b1b7812 */ /* 0x020fe200078ec0ff */
[----:B------:R-:W-:Y:S01]  /*3180*/  BSSY B1, `(.L_x_48) ;  /* 0x000000b000017945 */ /* 0x000fe20003800000 */
[----:B------:R-:W-:Y:S02]  /*3190*/  ISETP.LT.OR P1, PT, R6, 0x9, !P1 ;  /* 0x000000090600780c */ /* 0x000fe40004f21670 */
[----:B------:R-:W-:-:S05]  /*31a0*/  F2FP.F16.E4M3.UNPACK_B R27, R27 ;  /* 0x0000001bff1b723e */ /* 0x000fca00020006ff */
[----:B------:R-:W-:-:S05]  /*31b0*/  HADD2.F32 R27, -RZ, R27.H0_H0 ;  /* 0x2000001bff1b7230 */ /* 0x000fca0000004100 */
[----:B------:R-:W-:Y:S01]  /*31c0*/  FMUL R28, R27, R16 ;  /* 0x000000101b1c7220 */ /* 0x000fe20000400000 */
[----:B------:R-:W-:-:S03]  /*31d0*/  PRMT R27, RZ, 0x7610, R27 ;  /* 0x00007610ff1b7816 */ /* 0x000fc6000000001b */
[----:B------:R-:W-:-:S05]  /*31e0*/  FFMA R28, R81, R13, R28 ;  /* 0x0000000d511c7223 */ /* 0x000fca000000001c */
[----:B-1----:R-:W-:-:S05]  /*31f0*/  F2FP.SATFINITE.E4M3.F32.PACK_AB_MERGE_C R29, RZ, R28, RZ ;  /* 0x0000001cff1d723e */ /* 0x002fca00048070ff */
[----:B------:R1:W-:Y:S01]  /*3200*/  @!P2 STG.E.U8 desc[UR20][R14.64], R29 ;  /* 0x0000001d0e00a986 */ /* 0x0003e2000c101114 */
[----:B------:R-:W-:Y:S05]  /*3210*/  @P1 BRA `(.L_x_49) ;  /* 0x0000000000041947 */ /* 0x000fea0003800000 */
[----:B------:R4:W5:Y:S02]  /*3220*/  LDG.E.U8 R27, desc[UR20][R24.64+0x1] ;  /* 0x00000114181b7981 */ /* 0x000964000c1e1100 */
.L_x_49:
[----:B------:R-:W-:Y:S05]  /*3230*/  BSYNC B1 ;  /* 0x0000000000017941 */ /* 0x000fea0003800000 */
.L_x_48:
[----:B-----5:R-:W-:Y:S01]  /*3240*/  LOP3.LUT R27, R27, 0xff, RZ, 0xc0, !PT ;  /* 0x000000ff1b1b7812 */ /* 0x020fe200078ec0ff */
[----:B------:R-:W-:Y:S01]  /*3250*/  BSSY B1, `(.L_x_50) ;  /* 0x000000c000017945 */ /* 0x000fe20003800000 */
[----:B------:R-:W-:Y:S02]  /*3260*/  ISETP.GE.AND P2, PT, R26, 0x9, PT ;  /* 0x000000091a00780c */ /* 0x000fe40003f46270 */
[----:B------:R-:W-:Y:S02]  /*3270*/  F2FP.F16.E4M3.UNPACK_B R27, R27 ;  /* 0x0000001bff1b723e */ /* 0x000fe400020006ff */
[----:B------:R-:W-:-:S03]  /*3280*/  ISETP.LT.OR P3, PT, R6, 0x1, !P2 ;  /* 0x000000010600780c */ /* 0x000fc60005761670 */
[----:B------:R-:W-:-:S05]  /*3290*/  HADD2.F32 R27, -RZ, R27.H0_H0 ;  /* 0x2000001bff1b7230 */ /* 0x000fca0000004100 */
[----:B------:R-:W-:-:S04]  /*32a0*/  FMUL R27, R27, R16 ;  /* 0x000000101b1b7220 */ /* 0x000fc80000400000 */
[----:B------:R-:W-:-:S05]  /*32b0*/  FFMA R27, R82, R13, R27 ;  /* 0x0000000d521b7223 */ /* 0x000fca000000001b */
[----:B-1----:R-:W-:Y:S02]  /*32c0*/  F2FP.SATFINITE.E4M3.F32.PACK_AB_MERGE_C R29, RZ, R27, RZ ;  /* 0x0000001bff1d723e */ /* 0x002fe400048070ff */
[----:B------:R-:W-:-:S03]  /*32d0*/  PRMT R27, RZ, 0x7610, R27 ;  /* 0x00007610ff1b7816 */ /* 0x000fc6000000001b */
[----:B------:R1:W-:Y:S01]  /*32e0*/  @!P1 STG.E.U8 desc[UR20][R14.64+0x1], R29 ;  /* 0x0000011d0e009986 */ /* 0x0003e2000c101114 */
[----:B------:R-:W-:Y:S05]  /*32f0*/  @P3 BRA `(.L_x_51) ;  /* 0x0000000000043947 */ /* 0x000fea0003800000 */
[----:B------:R0:W5:Y:S02]  /*3300*/  LDG.E.U8 R27, desc[UR20][R4.64+0x8] ;  /* 0x00000814041b7981 */ /* 0x000164000c1e1100 */
.L_x_51:
[----:B------:R-:W-:Y:S05]  /*3310*/  BSYNC B1 ;  /* 0x0000000000017941 */ /* 0x000fea0003800000 */
.L_x_50:
        /* <DEDUP_REMOVED lines=13> */
.L_x_53:
[----:B------:R-:W-:Y:S05]  /*33f0*/  BSYNC B1 ;  /* 0x0000000000017941 */ /* 0x000fea0003800000 */
.L_x_52:
[----:B-----5:R-:W-:Y:S01]  /*3400*/  LOP3.LUT R27, R27, 0xff, RZ, 0xc0, !PT ;  /* 0x000000ff1b1b7812 */ /* 0x020fe200078ec0ff */
[----:B------:R-:W-:Y:S01]  /*3410*/  BSSY B1, `(.L_x_54) ;  /* 0x000000b000017945 */ /* 0x000fe20003800000 */
[----:B------:R-:W-:Y:S02]  /*3420*/  ISETP.LT.OR P2, PT, R6, 0x9, !P2 ;  /* 0x000000090600780c */ /* 0x000fe40005741670 */
[----:B------:R-:W-:-:S05]  /*3430*/  F2FP.F16.E4M3.UNPACK_B R27, R27 ;  /* 0x0000001bff1b723e */ /* 0x000fca00020006ff */
        /* <DEDUP_REMOVED lines=8> */
.L_x_55:
[----:B------:R-:W-:Y:S05]  /*34c0*/  BSYNC B1 ;  /* 0x0000000000017941 */ /* 0x000fea0003800000 */
.L_x_54:
        /* <DEDUP_REMOVED lines=12> */
.L_x_57:
[----:B------:R-:W-:Y:S05]  /*3590*/  BSYNC B1 ;  /* 0x0000000000017941 */ /* 0x000fea0003800000 */
.L_x_56:
        /* <DEDUP_REMOVED lines=13> */
.L_x_59:
[----:B------:R-:W-:Y:S05]  /*3670*/  BSYNC B1 ;  /* 0x0000000000017941 */ /* 0x000fea0003800000 */
.L_x_58:
        /* <DEDUP_REMOVED lines=13> */
.L_x_61:
[----:B------:R-:W-:Y:S05]  /*3750*/  BSYNC B1 ;  /* 0x0000000000017941 */ /* 0x000fea0003800000 */
.L_x_60:
        /* <DEDUP_REMOVED lines=12> */
.L_x_63:
[----:B------:R-:W-:Y:S05]  /*3820*/  BSYNC B1 ;  /* 0x0000000000017941 */ /* 0x000fea0003800000 */
.L_x_62:
        /* <DEDUP_REMOVED lines=12> */
.L_x_65:
[----:B------:R-:W-:Y:S05]  /*38f0*/  BSYNC B1 ;  /* 0x0000000000017941 */ /* 0x000fea0003800000 */
.L_x_64:
        /* <DEDUP_REMOVED lines=13> */
.L_x_67:
[----:B------:R-:W-:Y:S05]  /*39d0*/  BSYNC B1 ;  /* 0x0000000000017941 */ /* 0x000fea0003800000 */
.L_x_66:
        /* <DEDUP_REMOVED lines=13> */
.L_x_69:
[----:B------:R-:W-:Y:S05]  /*3ab0*/  BSYNC B1 ;  /* 0x0000000000017941 */ /* 0x000fea0003800000 */
.L_x_68:
        /* <DEDUP_REMOVED lines=12> */
.L_x_71:
[----:B------:R-:W-:Y:S05]  /*3b80*/  BSYNC B1 ;  /* 0x0000000000017941 */ /* 0x000fea0003800000 */
.L_x_70:
        /* <DEDUP_REMOVED lines=12> */
.L_x_73:
[----:B------:R-:W-:Y:S05]  /*3c50*/  BSYNC B1 ;  /* 0x0000000000017941 */ /* 0x000fea0003800000 */
.L_x_72:
        /* <DEDUP_REMOVED lines=13> */
.L_x_75:
[----:B------:R-:W-:Y:S05]  /*3d30*/  BSYNC B1 ;  /* 0x0000000000017941 */ /* 0x000fea0003800000 */
.L_x_74:
        /* <DEDUP_REMOVED lines=13> */
.L_x_77:
[----:B------:R-:W-:Y:S05]  /*3e10*/  BSYNC B1 ;  /* 0x0000000000017941 */ /* 0x000fea0003800000 */
.L_x_76:
        /* <DEDUP_REMOVED lines=12> */
.L_x_79:
[----:B------:R-:W-:Y:S05]  /*3ee0*/  BSYNC B1 ;  /* 0x0000000000017941 */ /* 0x000fea0003800000 */
.L_x_78:
        /* <DEDUP_REMOVED lines=12> */
.L_x_81:
[----:B------:R-:W-:Y:S05]  /*3fb0*/  BSYNC B1 ;  /* 0x0000000000017941 */ /* 0x000fea0003800000 */
.L_x_80:
        /* <DEDUP_REMOVED lines=13> */
.L_x_83:
[----:B------:R-:W-:Y:S05]  /*4090*/  BSYNC B1 ;  /* 0x0000000000017941 */ /* 0x000fea0003800000 */
.L_x_82:
        /* <DEDUP_REMOVED lines=13> */
.L_x_85:
[----:B------:R-:W-:Y:S05]  /*4170*/  BSYNC B1 ;  /* 0x0000000000017941 */ /* 0x000fea0003800000 */
.L_x_84:
        /* <DEDUP_REMOVED lines=12> */
.L_x_87:
[----:B------:R-:W-:Y:S05]  /*4240*/  BSYNC B1 ;  /* 0x0000000000017941 */ /* 0x000fea0003800000 */
.L_x_86:
        /* <DEDUP_REMOVED lines=12> */
.L_x_89:
[----:B------:R-:W-:Y:S05]  /*4310*/  BSYNC B1 ;  /* 0x0000000000017941 */ /* 0x000fea0003800000 */
.L_x_88:
        /* <DEDUP_REMOVED lines=13> */
.L_x_91:
[----:B------:R-:W-:Y:S05]  /*43f0*/  BSYNC B1 ;  /* 0x0000000000017941 */ /* 0x000fea0003800000 */
.L_x_90:
        /* <DEDUP_REMOVED lines=13> */
.L_x_93:
[----:B------:R-:W-:Y:S05]  /*44d0*/  BSYNC B1 ;  /* 0x0000000000017941 */ /* 0x000fea0003800000 */
.L_x_92:
        /* <DEDUP_REMOVED lines=12> */
.L_x_95:
[----:B------:R-:W-:Y:S05]  /*45a0*/  BSYNC B1 ;  /* 0x0000000000017941 */ /* 0x000fea0003800000 */
.L_x_94:
        /* <DEDUP_REMOVED lines=12> */
.L_x_97:
[----:B------:R-:W-:Y:S05]  /*4670*/  BSYNC B1 ;  /* 0x0000000000017941 */ /* 0x000fea0003800000 */
.L_x_96:
        /* <DEDUP_REMOVED lines=13> */
.L_x_99:
[----:B------:R-:W-:Y:S05]  /*4750*/  BSYNC B1 ;  /* 0x0000000000017941 */ /* 0x000fea0003800000 */
.L_x_98:
[----:B-----5:R-:W-:Y:S01]  /*4760*/  LOP3.LUT R27, R27, 0xff, RZ, 0xc0, !PT ;  /* 0x000000ff1b1b7812 */ /* 0x020fe200078ec0ff */
[----:B------:R-:W-:Y:S01]  /*4770*/  BSSY B1, `(.L_x_100) ;  /* 0x000000c000017945 */ /* 0x000fe20003800000 */
[----:B------:R-:W-:Y:S02]  /*4780*/  ISETP.GE.AND P1, PT, R26, 0x3a, PT ;  /* 0x0000003a1a00780c */ /* 0x000fe40003f26270 */
[----:B------:R-:W-:Y:S02]  /*4790*/  F2FP.F16.E4M3.UNPACK_B R27, R27 ;  /* 0x0000001bff1b723e */ /* 0x000fe400020006ff */
[----:B------:R-:W-:-:S03]  /*47a0*/  ISETP.LT.OR P5, PT, R6, 0x1, !P1 ;  /* 0x000000010600780c */ /* 0x000fc60004fa1670 */
[----:B------:R-:W-:-:S05]  /*47b0*/  HADD2.F32 R27, -RZ, R27.H0_H0 ;  /* 0x2000001bff1b7230 */ /* 0x000fca0000004100 */
[----:B------:R-:W-:-:S04]  /*47c0*/  FMUL R28, R27, R16 ;  /* 0x000000101b1c7220 */ /* 0x000fc80000400000 */
[----:B------:R-:W-:Y:S01]  /*47d0*/  FFMA R28, R23, R13, R28 ;  /* 0x0000000d171c7223 */ /* 0x000fe2000000001c */
[----:B------:R-:W-:-:S04]  /*47e0*/  PRMT R23, RZ, 0x7610, R23 ;  /* 0x00007610ff177816 */ /* 0x000fc80000000017 */
[----:B------:R-:W-:-:S05]  /*47f0*/  F2FP.SATFINITE.E4M3.F32.PACK_AB_MERGE_C R27, RZ, R28, RZ ;  /* 0x0000001cff1b723e */ /* 0x000fca00048070ff */
[----:B------:R0:W-:Y:S01]  /*4800*/  @!P3 STG.E.U8 desc[UR20][R18.64+0x38], R27 ;  /* 0x0000381b1200b986 */ /* 0x0001e2000c101114 */
[----:B------:R-:W-:Y:S05]  /*4810*/  @P5 BRA `(.L_x_101) ;  /* 0x0000000000045947 */ /* 0x000fea0003800000 */
[----:B------:R0:W5:Y:S02]  /*4820*/  LDG.E.U8 R23, desc[UR20][R4.64+0x39] ;  /* 0x0000391404177981 */ /* 0x000164000c1e1100 */
.L_x_101:
[----:B------:R-:W-:Y:S05]  /*4830*/  BSYNC B1 ;  /* 0x0000000000017941 */ /* 0x000fea0003800000 */
.L_x_100:
[----:B-----5:R-:W-:Y:S01]  /*4840*/  LOP3.LUT R23, R23, 0xff, RZ, 0xc0, !PT ;  /* 0x000000ff17177812 */ /* 0x020fe200078ec0ff */
[----:B------:R-:W-:Y:S01]  /*4850*/  BSSY B1, `(.L_x_102) ;  /* 0x000000b000017945 */ /* 0x000fe20003800000 */
[----:B------:R-:W-:Y:S02]  /*4860*/  ISETP.LT.OR P2, PT, R6, 0x9, !P2 ;  /* 0x000000090600780c */ /* 0x000fe40005741670 */
[----:B------:R-:W-:Y:S02]  /*4870*/  F2FP.F16.E4M3.UNPACK_B R23, R23 ;  /* 0x00000017ff17723e */ /* 0x000fe400020006ff */
[----:B0-2---:R-:W-:-:S03]  /*4880*/  PRMT R4, RZ, 0x7610, R4 ;  /* 0x00007610ff047816 */ /* 0x005fc60000000004 */
[----:B------:R-:W-:-:S05]  /*4890*/  HADD2.F32 R23, -RZ, R23.H0_H0 ;  /* 0x20000017ff177230 */ /* 0x000fca0000004100 */
[----:B------:R-:W-:-:S04]  /*48a0*/  FMUL R23, R23, R16 ;  /* 0x0000001017177220 */ /* 0x000fc80000400000 */
[----:B------:R-:W-:-:S05]  /*48b0*/  FFMA R23, R56, R13, R23 ;  /* 0x0000000d38177223 */ /* 0x000fca0000000017 */
[----:B------:R-:W-:-:S05]  /*48c0*/  F2FP.SATFINITE.E4M3.F32.PACK_AB_MERGE_C R23, RZ, R23, RZ ;  /* 0x00000017ff17723e */ /* 0x000fca00048070ff */
[----:B------:R0:W-:Y:S01]  /*48d0*/  @!P5 STG.E.U8 desc[UR20][R18.64+0x39], R23 ;  /* 0x000039171200d986 */ /* 0x0001e2000c101114 */
[----:B------:R-:W-:Y:S05]  /*48e0*/  @P2 BRA `(.L_x_103) ;  /* 0x0000000000042947 */ /* 0x000fea0003800000 */
[----:B------:R2:W5:Y:S02]  /*48f0*/  LDG.E.U8 R4, desc[UR20][R24.64+0x38] ;  /* 0x0000381418047981 */ /* 0x000564000c1e1100 */
.L_x_103:
[----:B------:R-:W-:Y:S05]  /*4900*/  BSYNC B1 ;  /* 0x0000000000017941 */ /* 0x000fea0003800000 */
.L_x_102:
[----:B-----5:R-:W-:Y:S01]  /*4910*/  LOP3.LUT R4, R4, 0xff, RZ, 0xc0, !PT ;  /* 0x000000ff04047812 */ /* 0x020fe200078ec0ff */
[----:B------:R-:W-:Y:S01]  /*4920*/  BSSY B1, `(.L_x_104) ;  /* 0x000000b000017945 */ /* 0x000fe20003800000 */
[----:B------:R-:W-:Y:S02]  /*4930*/  ISETP.LT.OR P1, PT, R6, 0x9, !P1 ;  /* 0x000000090600780c */ /* 0x000fe40004f21670 */
[----:B------:R-:W-:-:S05]  /*4940*/  F2FP.F16.E4M3.UNPACK_B R4, R4 ;  /* 0x00000004ff04723e */ /* 0x000fca00020006ff */
[----:B------:R-:W-:-:S05]  /*4950*/  HADD2.F32 R5, -RZ, R4.H0_H0 ;  /* 0x20000004ff057230 */ /* 0x000fca0000004100 */
[----:B------:R-:W-:-:S04]  /*4960*/  FMUL R4, R5, R16 ;  /* 0x0000001005047220 */ /* 0x000fc80000400000 */
[----:B------:R-:W-:-:S05]  /*4970*/  FFMA R4, R21, R13, R4 ;  /* 0x0000000d15047223 */ /* 0x000fca0000000004 */
[----:B------:R-:W-:Y:S02]  /*4980*/  F2FP.SATFINITE.E4M3.F32.PACK_AB_MERGE_C R5, RZ, R4, RZ ;  /* 0x00000004ff05723e */ /* 0x000fe400048070ff */
[----:B------:R-:W-:-:S03]  /*4990*/  PRMT R4, RZ, 0x7610, R4 ;  /* 0x00007610ff047816 */ /* 0x000fc60000000004 */
[----:B------:R0:W-:Y:S01]  /*49a0*/  @!P2 STG.E.U8 desc[UR20][R14.64+0x38], R5 ;  /* 0x000038050e00a986 */ /* 0x0001e2000c101114 */
[----:B------:R-:W-:Y:S05]  /*49b0*/  @P1 BRA `(.L_x_105) ;  /* 0x0000000000041947 */ /* 0x000fea0003800000 */
[----:B------:R0:W5:Y:S02]  /*49c0*/  LDG.E.U8 R4, desc[UR20][R24.64+0x39] ;  /* 0x0000391418047981 */ /* 0x000164000c1e1100 */
.L_x_105:
[----:B------:R-:W-:Y:S05]  /*49d0*/  BSYNC B1 ;  /* 0x0000000000017941 */ /* 0x000fea0003800000 */
.L_x_104:
[----:B------:R-:W-:Y:S05]  /*49e0*/  @P1 BRA `(.L_x_106) ;  /* 0x0000000800601947 */ /* 0x000fea0003800000 */
[----:B-----5:R-:W-:-:S04]  /*49f0*/  LOP3.LUT R4, R4, 0xff, RZ, 0xc0, !PT ;  /* 0x000000ff04047812 */ /* 0x020fc800078ec0ff */
[----:B------:R-:W-:-:S05]  /*4a00*/  F2FP.F16.E4M3.UNPACK_B R4, R4 ;  /* 0x00000004ff04723e */ /* 0x000fca00020006ff */
[----:B0-----:R-:W-:-:S05]  /*4a10*/  HADD2.F32 R5, -RZ, R4.H0_H0 ;  /* 0x20000004ff057230 */ /* 0x001fca0000004100 */
[----:B------:R-:W-:-:S04]  /*4a20*/  FMUL R5, R5, R16 ;  /* 0x0000001005057220 */ /* 0x000fc80000400000 */
[----:B------:R-:W-:-:S05]  /*4a30*/  FFMA R5, R22, R13, R5 ;  /* 0x0000000d16057223 */ /* 0x000fca0000000005 */
[----:B------:R-:W-:-:S05]  /*4a40*/  F2FP.SATFINITE.E4M3.F32.PACK_AB_MERGE_C R5, RZ, R5, RZ ;  /* 0x00000005ff05723e */ /* 0x000fca00048070ff */
[----:B------:R0:W-:Y:S01]  /*4a50*/  STG.E.U8 desc[UR20][R14.64+0x39], R5 ;  /* 0x000039050e007986 */ /* 0x0001e2000c101114 */
[----:B------:R-:W-:Y:S05]  /*4a60*/  BRA `(.L_x_106) ;  /* 0x0000000800407947 */ /* 0x000fea0003800000 */
.L_x_41:
[----:B------:R-:W-:Y:S01]  /*4a70*/  ISETP.GE.AND P1, PT, R26, 0x2, PT ;  /* 0x000000021a00780c */ /* 0x000fe20003f26270 */
[-C--:B------:R-:W-:Y:S01]  /*4a80*/  FMUL R84, R84, R13.reuse ;  /* 0x0000000d54547220 */ /* 0x080fe20000400000 */
[----:B------:R-:W-:Y:S01]  /*4a90*/  ISETP.GE.AND P3, PT, R26, 0x1, PT ;  /* 0x000000011a00780c */ /* 0x000fe20003f66270 */
[-C--:B------:R-:W-:Y:S01]  /*4aa0*/  FMUL R83, R83, R13.reuse ;  /* 0x0000000d53537220 */ /* 0x080fe20000400000 */
[C---:B------:R-:W-:Y:S01]  /*4ab0*/  ISETP.LT.OR P5, PT, R6.reuse, 0x1, !P1 ;  /* 0x000000010600780c */ /* 0x040fe20004fa1670 */
[-C--:B------:R-:W-:Y:S01]  /*4ac0*/  FMUL R81, R81, R13.reuse ;  /* 0x0000000d51517220 */ /* 0x080fe20000400000 */
[----:B------:R-:W-:Y:S01]  /*4ad0*/  ISETP.LT.OR P2, PT, R6, 0x1, !P3 ;  /* 0x000000010600780c */ /* 0x000fe20005f41670 */
[-C--:B------:R-:W-:Y:S01]  /*4ae0*/  FMUL R82, R82, R13.reuse ;  /* 0x0000000d52527220 */ /* 0x080fe20000400000 */
[----:B------:R-:W-:Y:S01]  /*4af0*/  ISETP.LT.OR P3, PT, R6, 0x9, !P3 ;  /* 0x000000090600780c */ /* 0x000fe20005f61670 */
[-C--:B------:R-:W-:Y:S01]  /*4b00*/  FMUL R79, R79, R13.reuse ;  /* 0x0000000d4f4f7220 */ /* 0x080fe20000400000 */
[----:B------:R-:W-:Y:S01]  /*4b10*/  F2FP.SATFINITE.E4M3.F32.PACK_AB_MERGE_C R5, RZ, R84, RZ ;  /* 0x00000054ff05723e */ /* 0x000fe200048070ff */
[----:B------:R-:W-:Y:S01]  /*4b20*/  FMUL R80, R80, R13 ;  /* 0x0000000d50507220 */ /* 0x000fe20000400000 */
[----:B------:R-:W-:Y:S01]  /*4b30*/  F2FP.SATFINITE.E4M3.F32.PACK_AB_MERGE_C R83, RZ, R83, RZ ;  /* 0x00000053ff53723e */ /* 0x000fe200048070ff */
[----:B------:R-:W-:Y:S01]  /*4b40*/  FMUL R77, R77, R13 ;  /* 0x0000000d4d4d7220 */ /* 0x000fe20000400000 */
[----:B------:R-:W-:Y:S01]  /*4b50*/  F2FP.SATFINITE.E4M3.F32.PACK_AB_MERGE_C R81, RZ, R81, RZ ;  /* 0x00000051ff51723e */ /* 0x000fe200048070ff */
[-C--:B------:R-:W-:Y:S01]  /*4b60*/  FMUL R78, R78, R13.reuse ;  /* 0x0000000d4e4e7220 */ /* 0x080fe20000400000 */
[----:B------:R-:W-:Y:S01]  /*4b70*/  ISETP.LT.OR P1, PT, R6, 0x9, !P1 ;  /* 0x000000090600780c */ /* 0x000fe20004f21670 */
[----:B------:R0:W-:Y:S01]  /*4b80*/  @!P5 STG.E.U8 desc[UR20][R18.64+0x1], R5 ;  /* 0x000001051200d986 */ /* 0x0001e2000c101114 */
[C---:B------:R-:W-:Y:S01]  /*4b90*/  ISETP.GE.AND P5, PT, R26.reuse, 0x9, PT ;  /* 0x000000091a00780c */ /* 0x040fe20003fa6270 */
[----:B------:R-:W-:Y:S01]  /*4ba0*/  FMUL R75, R75, R13 ;  /* 0x0000000d4b4b7220 */ /* 0x000fe20000400000 */
[----:B------:R-:W-:Y:S01]  /*4bb0*/  F2FP.SATFINITE.E4M3.F32.PACK_AB_MERGE_C R79, RZ, R79, RZ ;  /* 0x0000004fff4f723e */ /* 0x000fe200048070ff */
[----:B------:R-:W-:Y:S01]  /*4bc0*/  @!P2 STG.E.U8 desc[UR20][R18.64], R83 ;  /* 0x000000531200a986 */ /* 0x000fe2000c101114 */
[----:B------:R-:W-:Y:S01]  /*4bd0*/  ISETP.GE.AND P2, PT, R26, 0xa, PT ;  /* 0x0000000a1a00780c */ /* 0x000fe20003f46270 */
[-C--:B------:R-:W-:Y:S01]  /*4be0*/  FMUL R76, R76, R13.reuse ;  /* 0x0000000d4c4c7220 */ /* 0x080fe20000400000 */
[----:B------:R-:W-:Y:S01]  /*4bf0*/  F2FP.SATFINITE.E4M3.F32.PACK_AB_MERGE_C R25, RZ, R80, RZ ;  /* 0x00000050ff19723e */ /* 0x000fe200048070ff */
[----:B------:R-:W-:Y:S01]  /*4c00*/  @!P3 STG.E.U8 desc[UR20][R14.64], R81 ;  /* 0x000000510e00b986 */ /* 0x000fe2000c101114 */
[C---:B------:R-:W-:Y:S01]  /*4c10*/  ISETP.LT.OR P3, PT, R6.reuse, 0x1, !P5 ;  /* 0x000000010600780c */ /* 0x040fe20006f61670 */
[-C--:B------:R-:W-:Y:S01]  /*4c20*/  FMUL R73, R73, R13.reuse ;  /* 0x0000000d49497220 */ /* 0x080fe20000400000 */
[----:B------:R-:W-:Y:S01]  /*4c30*/  ISETP.LT.OR P6, PT, R6, 0x1, !P2 ;  /* 0x000000010600780c */ /* 0x000fe200057c1670 */
[-C--:B------:R-:W-:Y:S01]  /*4c40*/  FMUL R74, R74, R13.reuse ;  /* 0x0000000d4a4a7220 */ /* 0x080fe20000400000 */
[----:B------:R-:W-:Y:S01]  /*4c50*/  ISETP.LT.OR P5, PT, R6, 0x9, !P5 ;  /* 0x000000090600780c */ /* 0x000fe20006fa1670 */
[-C--:B------:R-:W-:Y:S01]  /*4c60*/  FMUL R71, R71, R13.reuse ;  /* 0x0000000d47477220 */ /* 0x080fe20000400000 */
[----:B0-----:R-:W-:Y:S01]  /*4c70*/  F2FP.SATFINITE.E4M3.F32.PACK_AB_MERGE_C R5, RZ, R82, RZ ;  /* 0x00000052ff05723e */ /* 0x001fe200048070ff */
[----:B------:R-:W-:Y:S01]  /*4c80*/  FMUL R72, R72, R13 ;  /* 0x0000000d48487220 */ /* 0x000fe20000400000 */
[----:B------:R-:W-:Y:S01]  /*4c90*/  F2FP.SATFINITE.E4M3.F32.PACK_AB_MERGE_C R77, RZ, R77, RZ ;  /* 0x0000004dff4d723e */ /* 0x000fe200048070ff */
[-C--:B------:R-:W-:Y:S01]  /*4ca0*/  FMUL R69, R69, R13.reuse ;  /* 0x0000000d45457220 */ /* 0x080fe20000400000 */
[----:B------:R-:W-:Y:S01]  /*4cb0*/  ISETP.LT.OR P2, PT, R6, 0x9, !P2 ;  /* 0x000000090600780c */ /* 0x000fe20005741670 */
[----:B------:R0:W-:Y:S01]  /*4cc0*/  @!P1 STG.E.U8 desc[UR20][R14.64+0x1], R5 ;  /* 0x000001050e009986 */ /* 0x0001e2000c101114 */
[----:B------:R-:W-:Y:S01]  /*4cd0*/  ISETP.GE.AND P1, PT, R26, 0x12, PT ;  /* 0x000000121a00780c */ /* 0x000fe20003f26270 */
[----:B------:R-:W-:Y:S01]  /*4ce0*/  FMUL R70, R70, R13 ;  /* 0x0000000d46467220 */ /* 0x000fe20000400000 */
[----:B------:R-:W-:Y:S01]  /*4cf0*/  F2FP.SATFINITE.E4M3.F32.PACK_AB_MERGE_C R75, RZ, R75, RZ ;  /* 0x0000004bff4b723e */ /* 0x000fe200048070ff */
[----:B------:R-:W-:Y:S01]  /*4d00*/  @!P3 STG.E.U8 desc[UR20][R18.64+0x8], R79 ;  /* 0x0000084f1200b986 */ /* 0x000fe2000c101114 */
[----:B------:R-:W-:Y:S01]  /*4d10*/  ISETP.GE.AND P3, PT, R26, 0x11, PT ;  /* 0x000000111a00780c */ /* 0x000fe20003f66270 */
[----:B------:R-:W-:Y:S01]  /*4d20*/  FMUL R68, R68, R13 ;  /* 0x0000000d44447220 */ /* 0x000fe20000400000 */
[----:B------:R-:W-:Y:S01]  /*4d30*/  F2FP.SATFINITE.E4M3.F32.PACK_AB_MERGE_C R73, RZ, R73, RZ ;  /* 0x00000049ff49723e */ /* 0x000fe200048070ff */
[----:B------:R1:W-:Y:S01]  /*4d40*/  @!P6 STG.E.U8 desc[UR20][R18.64+0x9], R25 ;  /* 0x000009191200e986 */ /* 0x0003e2000c101114 */
[C---:B------:R-:W-:Y:S01]  /*4d50*/  ISETP.LT.OR P6, PT, R6.reuse, 0x1, !P1 ;  /* 0x000000010600780c */ /* 0x040fe20004fc1670 */
[-C--:B------:R-:W-:Y:S01]  /*4d60*/  FMUL R67, R67, R13.reuse ;  /* 0x0000000d43437220 */ /* 0x080fe20000400000 */
[C---:B------:R-:W-:Y:S01]  /*4d70*/  ISETP.LT.OR P1, PT, R6.reuse, 0x9, !P1 ;  /* 0x000000090600780c */ /* 0x040fe20004f21670 */
[----:B------:R-:W-:Y:S01]  /*4d80*/  @!P5 STG.E.U8 desc[UR20][R14.64+0x8], R77 ;  /* 0x0000084d0e00d986 */ /* 0x000fe2000c101114 */
[C---:B------:R-:W-:Y:S01]  /*4d90*/  ISETP.LT.OR P5, PT, R6.reuse, 0x1, !P3 ;  /* 0x000000010600780c */ /* 0x040fe20005fa1670 */
[-C--:B------:R-:W-:Y:S01]  /*4da0*/  FMUL R65, R65, R13.reuse ;  /* 0x0000000d41417220 */ /* 0x080fe20000400000 */
[----:B------:R-:W-:Y:S01]  /*4db0*/  ISETP.LT.OR P3, PT, R6, 0x9, !P3 ;  /* 0x000000090600780c */ /* 0x000fe20005f61670 */
[-C--:B------:R-:W-:Y:S01]  /*4dc0*/  FMUL R66, R66, R13.reuse ;  /* 0x0000000d42427220 */ /* 0x080fe20000400000 */
[----:B0-----:R-:W-:Y:S01]  /*4dd0*/  F2FP.SATFINITE.E4M3.F32.PACK_AB_MERGE_C R5, RZ, R78, RZ ;  /* 0x0000004eff05723e */ /* 0x001fe200048070ff */
[----:B------:R-:W-:Y:S01]  /*4de0*/  FMUL R64, R64, R13 ;  /* 0x0000000d40407220 */ /* 0x000fe20000400000 */
[----:B------:R-:W-:Y:S01]  /*4df0*/  F2FP.SATFINITE.E4M3.F32.PACK_AB_MERGE_C R71, RZ, R71, RZ ;  /* 0x00000047ff47723e */ /* 0x000fe200048070ff */
[-C--:B------:R-:W-:Y:S01]  /*4e00*/  FMUL R63, R63, R13.reuse ;  /* 0x0000000d3f3f7220 */ /* 0x080fe20000400000 */
[----:B-1----:R-:W-:Y:S01]  /*4e10*/  F2FP.SATFINITE.E4M3.F32.PACK_AB_MERGE_C R25, RZ, R76, RZ ;  /* 0x0000004cff19723e */ /* 0x002fe200048070ff */
[----:B------:R0:W-:Y:S01]  /*4e20*/  @!P2 STG.E.U8 desc[UR20][R14.64+0x9], R5 ;  /* 0x000009050e00a986 */ /* 0x0001e2000c101114 */
[C---:B------:R-:W-:Y:S01]  /*4e30*/  ISETP.GE.AND P2, PT, R26.reuse, 0x1a, PT ;  /* 0x0000001a1a00780c */ /* 0x040fe20003f46270 */
        /* <DEDUP_REMOVED lines=29> */
[----:B------:R-:W-:Y:S01]  /*5010*/  ISETP.LT.OR P6, PT, R6, 0x1, !P3 ;  /* 0x000000010600780c */ /* 0x000fe20005fc1670 */
[----:B------:R-:W-:Y:S01]  /*5020*/  FMUL R22, R22, R13 ;  /* 0x0000000d16167220 */ /* 0x000fe20000400000 */
[C---:B------:R-:W-:Y:S01]  /*5030*/  ISETP.LT.OR P3, PT, R6.reuse, 0x9, !P3 ;  /* 0x000000090600780c */ /* 0x040fe20005f61670 */
[----:B------:R-:W-:Y:S01]  /*5040*/  @!P5 STG.E.U8 desc[UR20][R14.64+0x18], R69 ;  /* 0x000018450e00d986 */ /* 0x000fe2000c101114 */
[----:B------:R-:W-:-:S02]  /*5050*/  ISETP.LT.OR P5, PT, R6, 0x1, !P1 ;  /* 0x000000010600780c */ /* 0x000fc40004fa1670 */
[----:B0-----:R-:W-:Y:S02]  /*5060*/  F2FP.SATFINITE.E4M3.F32.PACK_AB_MERGE_C R5, RZ, R70, RZ ;  /* 0x00000046ff05723e */ /* 0x001fe400048070ff */
[----:B------:R-:W-:Y:S02]  /*5070*/  ISETP.LT.OR P1, PT, R6, 0x9, !P1 ;  /* 0x000000090600780c */ /* 0x000fe40004f21670 */
[----:B------:R-:W-:Y:S01]  /*5080*/  F2FP.SATFINITE.E4M3.F32.PACK_AB_MERGE_C R59, RZ, R59, RZ ;  /* 0x0000003bff3b723e */ /* 0x000fe200048070ff */
[----:B------:R0:W-:Y:S01]  /*5090*/  @!P2 STG.E.U8 desc[UR20][R14.64+0x19], R5 ;  /* 0x000019050e00a986 */ /* 0x0001e2000c101114 */
[----:B-1----:R-:W-:Y:S02]  /*50a0*/  F2FP.SATFINITE.E4M3.F32.PACK_AB_MERGE_C R25, RZ, R68, RZ ;  /* 0x00000044ff19723e */ /* 0x002fe400048070ff */
[----:B------:R-:W-:Y:S01]  /*50b0*/  ISETP.GE.AND P2, PT, R26, 0x2a, PT ;  /* 0x0000002a1a00780c */ /* 0x000fe20003f46270 */
[----:B------:R-:W-:Y:S01]  /*50c0*/  @!P6 STG.E.U8 desc[UR20][R18.64+0x20], R67 ;  /* 0x000020431200e986 */ /* 0x000fe2000c101114 */
[----:B------:R-:W-:-:S02]  /*50d0*/  F2FP.SATFINITE.E4M3.F32.PACK_AB_MERGE_C R57, RZ, R57, RZ ;  /* 0x00000039ff39723e */ /* 0x000fc400048070ff */
[----:B------:R-:W-:Y:S01]  /*50e0*/  F2FP.SATFINITE.E4M3.F32.PACK_AB_MERGE_C R23, RZ, R23, RZ ;  /* 0x00000017ff17723e */ /* 0x000fe200048070ff */
[----:B------:R1:W-:Y:S01]  /*50f0*/  @!P5 STG.E.U8 desc[UR20][R18.64+0x21], R25 ;  /* 0x000021191200d986 */ /* 0x0003e2000c101114 */
[----:B------:R-:W-:Y:S02]  /*5100*/  ISETP.GE.AND P5, PT, R26, 0x29, PT ;  /* 0x000000291a00780c */ /* 0x000fe40003fa6270 */
[----:B------:R-:W-:Y:S01]  /*5110*/  F2FP.SATFINITE.E4M3.F32.PACK_AB_MERGE_C R21, RZ, R21, RZ ;  /* 0x00000015ff15723e */ /* 0x000fe200048070ff */
[----:B------:R-:W-:Y:S01]  /*5120*/  @!P3 STG.E.U8 desc[UR20][R14.64+0x20], R65 ;  /* 0x000020410e00b986 */ /* 0x000fe2000c101114 */
[C---:B------:R-:W-:Y:S02]  /*5130*/  ISETP.LT.OR P3, PT, R6.reuse, 0x1, !P2 ;  /* 0x000000010600780c */ /* 0x040fe40005761670 */
[C---:B------:R-:W-:Y:S02]  /*5140*/  ISETP.LT.OR P6, PT, R6.reuse, 0x1, !P5 ;  /* 0x000000010600780c */ /* 0x040fe40006fc1670 */
[----:B------:R-:W-:-:S02]  /*5150*/  ISETP.LT.OR P5, PT, R6, 0x9, !P5 ;  /* 0x000000090600780c */ /* 0x000fc40006fa1670 */
[----:B0-----:R-:W-:Y:S02]  /*5160*/  F2FP.SATFINITE.E4M3.F32.PACK_AB_MERGE_C R5, RZ, R66, RZ ;  /* 0x00000042ff05723e */ /* 0x001fe400048070ff */
[----:B-1----:R-:W-:Y:S02]  /*5170*/  F2FP.SATFINITE.E4M3.F32.PACK_AB_MERGE_C R25, RZ, R64, RZ ;  /* 0x00000040ff19723e */ /* 0x002fe400048070ff */
[----:B------:R-:W-:Y:S01]  /*5180*/  ISETP.LT.OR P2, PT, R6, 0x9, !P2 ;  /* 0x000000090600780c */ /* 0x000fe20005741670 */
[----:B------:R0:W-:Y:S01]  /*5190*/  @!P1 STG.E.U8 desc[UR20][R14.64+0x21], R5 ;  /* 0x000021050e009986 */ /* 0x0001e2000c101114 */
[C---:B------:R-:W-:Y:S02]  /*51a0*/  ISETP.GE.AND P1, PT, R26.reuse, 0x31, PT ;  /* 0x000000311a00780c */ /* 0x040fe40003f26270 */
[----:B------:R-:W-:Y:S01]  /*51b0*/  F2FP.SATFINITE.E4M3.F32.PACK_AB_MERGE_C R27, RZ, R22, RZ ;  /* 0x00000016ff1b723e */ /* 0x000fe200048070ff */
[----:B------:R1:W-:Y:S01]  /*51c0*/  @!P3 STG.E.U8 desc[UR20][R18.64+0x29], R25 ;  /* 0x000029191200b986 */ /* 0x0003e2000c101114 */
[----:B------:R-:W-:-:S03]  /*51d0*/  ISETP.GE.AND P3, PT, R26, 0x32, PT ;  /* 0x000000321a00780c */ /* 0x000fc60003f66270 */
[----:B------:R-:W-:Y:S01]  /*51e0*/  @!P6 STG.E.U8 desc[UR20][R18.64+0x28], R63 ;  /* 0x0000283f1200e986 */ /* 0x000fe2000c101114 */
[C---:B------:R-:W-:Y:S02]  /*51f0*/  ISETP.LT.OR P6, PT, R6.reuse, 0x1, !P1 ;  /* 0x000000010600780c */ /* 0x040fe40004fc1670 */
[C---:B------:R-:W-:Y:S01]  /*5200*/  ISETP.LT.OR P1, PT, R6.reuse, 0x9, !P1 ;  /* 0x000000090600780c */ /* 0x040fe20004f21670 */
[----:B------:R-:W-:Y:S01]  /*5210*/  @!P5 STG.E.U8 desc[UR20][R14.64+0x28], R61 ;  /* 0x0000283d0e00d986 */ /* 0x000fe2000c101114 */
[C---:B------:R-:W-:Y:S02]  /*5220*/  ISETP.LT.OR P5, PT, R6.reuse, 0x1, !P3 ;  /* 0x000000010600780c */ /* 0x040fe40005fa1670 */
[----:B0-----:R-:W-:Y:S02]  /*5230*/  F2FP.SATFINITE.E4M3.F32.PACK_AB_MERGE_C R5, RZ, R62, RZ ;  /* 0x0000003eff05723e */ /* 0x001fe400048070ff */
[----:B-1----:R-:W-:Y:S02]  /*5240*/  F2FP.SATFINITE.E4M3.F32.PACK_AB_MERGE_C R25, RZ, R60, RZ ;  /* 0x0000003cff19723e */ /* 0x002fe400048070ff */
[----:B------:R-:W-:Y:S01]  /*5250*/  ISETP.LT.OR P3, PT, R6, 0x9, !P3 ;  /* 0x000000090600780c */ /* 0x000fe20005f61670 */
[----:B------:R0:W-:Y:S01]  /*5260*/  @!P2 STG.E.U8 desc[UR20][R14.64+0x29], R5 ;  /* 0x000029050e00a986 */ /* 0x0001e2000c101114 */
[----:B------:R-:W-:-:S03]  /*5270*/  ISETP.GE.AND P2, PT, R26, 0x39, PT ;  /* 0x000000391a00780c */ /* 0x000fc60003f46270 */
[----:B------:R-:W-:Y:S01]  /*5280*/  @!P6 STG.E.U8 desc[UR20][R18.64+0x30], R59 ;  /* 0x0000303b1200e986 */ /* 0x000fe2000c101114 */
[----:B------:R-:W-:-:S03]  /*5290*/  ISETP.GE.AND P6, PT, R26, 0x3a, PT ;  /* 0x0000003a1a00780c */ /* 0x000fc60003fc6270 */
[----:B------:R1:W-:Y:S01]  /*52a0*/  @!P5 STG.E.U8 desc[UR20][R18.64+0x31], R25 ;  /* 0x000031191200d986 */ /* 0x0003e2000c101114 */
[C---:B------:R-:W-:Y:S02]  /*52b0*/  ISETP.LT.OR P5, PT, R6.reuse, 0x1, !P6 ;  /* 0x000000010600780c */ /* 0x040fe400077a1670 */
[C---:B------:R-:W-:Y:S01]  /*52c0*/  ISETP.LT.OR P6, PT, R6.reuse, 0x9, !P6 ;  /* 0x000000090600780c */ /* 0x040fe200077c1670 */
[----:B------:R2:W-:Y:S01]  /*52d0*/  @!P1 STG.E.U8 desc[UR20][R14.64+0x30], R57 ;  /* 0x000030390e009986 */ /* 0x0005e2000c101114 */
[C---:B------:R-:W-:Y:S02]  /*52e0*/  ISETP.LT.OR P1, PT, R6.reuse, 0x1, !P2 ;  /* 0x000000010600780c */ /* 0x040fe40005721670 */
[----:B------:R-:W-:Y:S02]  /*52f0*/  ISETP.LT.OR P2, PT, R6, 0x9, !P2 ;  /* 0x000000090600780c */ /* 0x000fe40005741670 */
[----:B0-----:R-:W-:Y:S02]  /*5300*/  F2FP.SATFINITE.E4M3.F32.PACK_AB_MERGE_C R5, RZ, R58, RZ ;  /* 0x0000003aff05723e */ /* 0x001fe400048070ff */
[----:B-1----:R-:W-:-:S03]  /*5310*/  F2FP.SATFINITE.E4M3.F32.PACK_AB_MERGE_C R25, RZ, R56, RZ ;  /* 0x00000038ff19723e */ /* 0x002fc600048070ff */
[----:B------:R2:W-:Y:S04]  /*5320*/  @!P3 STG.E.U8 desc[UR20][R14.64+0x31], R5 ;  /* 0x000031050e00b986 */ /* 0x0005e8000c101114 */
[----:B------:R2:W-:Y:S04]  /*5330*/  @!P1 STG.E.U8 desc[UR20][R18.64+0x38], R23 ;  /* 0x0000381712009986 */ /* 0x0005e8000c101114 */
[----:B------:R2:W-:Y:S04]  /*5340*/  @!P5 STG.E.U8 desc[UR20][R18.64+0x39], R25 ;  /* 0x000039191200d986 */ /* 0x0005e8000c101114 */
[----:B------:R2:W-:Y:S04]  /*5350*/  @!P2 STG.E.U8 desc[UR20][R14.64+0x38], R21 ;  /* 0x000038150e00a986 */ /* 0x0005e8000c101114 */
[----:B------:R2:W-:Y:S02]  /*5360*/  @!P6 STG.E.U8 desc[UR20][R14.64+0x39], R27 ;  /* 0x0000391b0e00e986 */ /* 0x0005e4000c101114 */
.L_x_106:
[----:B------:R-:W-:Y:S05]  /*5370*/  BSYNC B0 ;  /* 0x0000000000007941 */ /* 0x000fea0003800000 */
.L_x_40:
[C---:B------:R-:W-:Y:S01]  /*5380*/  LEA R2, P1, R8.reuse, R2, 0x1 ;  /* 0x0000000208027211 */ /* 0x040fe200078208ff */
[----:B------:R-:W-:Y:S01]  /*5390*/  ULDC.64 UR6, c[0x0][0x650] ;  /* 0x0001940000067ab9 */ /* 0x000fe20000000a00 */
[----:B-----5:R-:W-:Y:S01]  /*53a0*/  IMAD.U32 R4, RZ, RZ, UR16 ;  /* 0x00000010ff047e24 */ /* 0x020fe2000f8e00ff */
[----:B012---:R-:W-:Y:S01]  /*53b0*/  PRMT R14, RZ, 0x7610, R14 ;  /* 0x00007610ff0e7816 */ /* 0x007fe2000000000e */
[----:B------:R-:W-:Y:S01]  /*53c0*/  IMAD.MOV.U32 R6, RZ, RZ, -0x1 ;  /* 0xffffffffff067424 */ /* 0x000fe200078e00ff */
[----:B------:R-:W-:Y:S01]  /*53d0*/  LEA.HI.X R3, R8, R3, R0, 0x1, P1 ;  /* 0x0000000308037211 */ /* 0x000fe200008f0c00 */
[----:B------:R0:W-:Y:S01]  /*53e0*/  SYNCS.ARRIVE.TRANS64.A1T0 RZ, [R4+UR23], RZ ;  /* 0x000000ff04ff79a7 */ /* 0x0001e20008100017 */
[----:B------:R-:W-:Y:S01]  /*53f0*/  ISETP.GE.U32.AND P1, PT, R2, UR6, PT ;  /* 0x0000000602007c0c */ /* 0x000fe2000bf26070 */
[----:B------:R-:W-:-:S03]  /*5400*/  IMAD.MOV.U32 R5, RZ, RZ, -0x1 ;  /* 0xffffffffff057424 */ /* 0x000fc600078e00ff */
[----:B------:R-:W-:Y:S01]  /*5410*/  ISETP.GE.U32.AND.EX P1, PT, R3, UR7, PT, P1 ;  /* 0x0000000703007c0c */ /* 0x000fe2000bf26110 */
[----:B0-----:R-:W-:-:S12]  /*5420*/  IMAD.MOV.U32 R4, RZ, RZ, -0x1 ;  /* 0xffffffffff047424 */ /* 0x001fd800078e00ff */
[----:B------:R-:W-:Y:S05]  /*5430*/  @P1 BRA `(.L_x_107) ;  /* 0x0000000400601947 */ /* 0x000fea0003800000 */
[----:B------:R-:W0:Y:S01]  /*5440*/  S2R R26, SR_CTAID.X ;  /* 0x00000000001a7919 */ /* 0x000e220000002500 */
[----:B------:R-:W1:Y:S01]  /*5450*/  LDC.64 R22, c[0x0][0x628] ;  /* 0x00018a00ff167b82 */ /* 0x000e620000000a00 */
[----:B------:R-:W-:Y:S01]  /*5460*/  ULDC UR6, c[0x0][0x150] ;  /* 0x0000540000067ab9 */ /* 0x000fe20000000800 */
[----:B------:R-:W-:Y:S01]  /*5470*/  IMAD.MOV.U32 R18, RZ, RZ, R2 ;  /* 0x000000ffff127224 */ /* 0x000fe200078e0002 */
[----:B------:R-:W2:Y:S01]  /*5480*/  S2R R28, SR_CTAID.Y ;  /* 0x00000000001c7919 */ /* 0x000ea20000002600 */
[----:B------:R-:W-:-:S04]  /*5490*/  IMAD.MOV.U32 R19, RZ, RZ, R3 ;  /* 0x000000ffff137224 */ /* 0x000fc800078e0003 */
[----:B------:R-:W2:Y:S08]  /*54a0*/  LDC R29, c[0x0][0x144] ;  /* 0x00005100ff1d7b82 */ /* 0x000eb00000000800 */
[----:B------:R-:W2:Y:S08]  /*54b0*/  LDC R6, c[0x0][0x630] ;  /* 0x00018c00ff067b82 */ /* 0x000eb00000000800 */
[----:B---34-:R-:W3:Y:S01]  /*54c0*/  LDC.64 R24, c[0x0][0x620] ;  /* 0x00018800ff187b82 */ /* 0x018ee20000000a00 */
[----:B-1----:R-:W-:-:S04]  /*54d0*/  ISETP.NE.U32.AND P1, PT, R22, RZ, PT ;  /* 0x000000ff1600720c */ /* 0x002fc80003f25070 */
[----:B------:R-:W-:Y:S02]  /*54e0*/  ISETP.NE.AND.EX P1, PT, R23, RZ, PT, P1 ;  /* 0x000000ff1700720c */ /* 0x000fe40003f25310 */
[----:B0-----:R-:W-:-:S05]  /*54f0*/  I2FP.F32.U32 R4, R26 ;  /* 0x0000001a00047245 */ /* 0x001fca0000201000 */
[----:B------:R-:W-:-:S04]  /*5500*/  FMUL R4, R4, UR6 ;  /* 0x0000000604047c20 */ /* 0x000fc80008400000 */
[----:B------:R0:W1:Y:S02]  /*5510*/  F2I.U32.TRUNC.NTZ R27, R4 ;  /* 0x00000004001b7305 */ /* 0x000064000020f000 */
[----:B--2---:R-:W-:Y:S05]  /*5520*/  @!P1 BRA `(.L_x_108) ;  /* 0x0000000000289947 */ /* 0x004fea0003800000 */
[----:B------:R-:W2:Y:S02]  /*5530*/  LDC R5, c[0x0][0x634] ;  /* 0x00018d00ff057b82 */ /* 0x000ea40000000800 */
[----:B--2---:R-:W-:-:S05]  /*5540*/  IADD3 R19, P1, R2, R5, RZ ;  /* 0x0000000502137210 */ /* 0x004fca0007f3e0ff */
[----:B------:R-:W-:-:S04]  /*5550*/  IMAD.X R21, RZ, RZ, R3, P1 ;  /* 0x000000ffff157224 */ /* 0x000fc800008e0603 */
[----:B0-----:R-:W-:-:S04]  /*5560*/  IMAD.WIDE.U32 R4, R21, R22, RZ ;  /* 0x0000001615047225 */ /* 0x001fc800078e00ff */
[----:B------:R-:W-:-:S04]  /*5570*/  IMAD.WIDE.U32 R14, P1, R19, R23, R4 ;  /* 0x00000017130e7225 */ /* 0x000fc80007820004 */
[----:B------:R-:W-:-:S04]  /*5580*/  IMAD.WIDE.U32 R4, R19, R22, RZ ;  /* 0x0000001613047225 */ /* 0x000fc800078e00ff */
[----:B------:R-:W-:Y:S01]  /*5590*/  IMAD.X R19, RZ, RZ, RZ, P1 ;  /* 0x000000ffff137224 */ /* 0x000fe200008e06ff */
[----:B------:R-:W-:Y:S01]  /*55a0*/  IADD3 RZ, P1, R5, R14, RZ ;  /* 0x0000000e05ff7210 */ /* 0x000fe20007f3e0ff */
[----:B------:R-:W-:-:S04]  /*55b0*/  IMAD.MOV.U32 R18, RZ, RZ, R15 ;  /* 0x000000ffff127224 */ /* 0x000fc800078e000f */
[----:B------:R-:W-:-:S08]  /*55c0*/  IMAD.WIDE.U32.X R18, R21, R23, R18, P1 ;  /* 0x0000001715127225 */ /* 0x000fd000008e0412 */
.L_x_108:
[-CC-:B------:R-:W-:Y:S01]  /*55d0*/  SHF.R.U64 R23, R18, R6.reuse, R19.reuse ;  /* 0x0000000612177219 */ /* 0x180fe20000001213 */
[----:B------:R-:W2:Y:S01]  /*55e0*/  LDC.64 R32, c[0x0][0x640] ;  /* 0x00019000ff207b82 */ /* 0x000ea20000000a00 */
[----:B0-----:R-:W-:Y:S01]  /*55f0*/  SHF.R.U32.HI R4, RZ, R6, R19 ;  /* 0x00000006ff047219 */ /* 0x001fe20000011613 */
[----:B-1----:R-:W-:Y:S01]  /*5600*/  IMAD.MOV R27, RZ, RZ, -R27 ;  /* 0x000000ffff1b7224 */ /* 0x002fe200078e0a1b */
[----:B------:R-:W-:Y:S01]  /*5610*/  IADD3 R15, P1, RZ, -R23, RZ ;  /* 0x80000017ff0f7210 */ /* 0x000fe20007f3e0ff */
[----:B------:R-:W-:Y:S01]  /*5620*/  ULDC UR6, c[0x0][0x154] ;  /* 0x0000550000067ab9 */ /* 0x000fe20000000800 */
[----:B------:R-:W-:Y:S02]  /*5630*/  IMAD.MOV.U32 R19, RZ, RZ, 0x1 ;  /* 0x00000001ff137424 */ /* 0x000fe400078e00ff */
[----:B------:R-:W-:Y:S01]  /*5640*/  IMAD R29, R29, R27, R26 ;  /* 0x0000001b1d1d7224 */ /* 0x000fe200078e021a */
[----:B------:R-:W0:Y:S01]  /*5650*/  LDC R14, c[0x0][0x618] ;  /* 0x00018600ff0e7b82 */ /* 0x000e220000000800 */
[----:B------:R-:W-:-:S04]  /*5660*/  IMAD.X R5, RZ, RZ, ~R4, P1 ;  /* 0x000000ffff057224 */ /* 0x000fc800008e0e04 */
[-C--:B---3--:R-:W-:Y:S02]  /*5670*/  IMAD R6, R5, R24.reuse, RZ ;  /* 0x0000001805067224 */ /* 0x088fe400078e02ff */
[C---:B------:R-:W-:Y:S01]  /*5680*/  IMAD.WIDE.U32 R4, R15.reuse, R24, R2 ;  /* 0x000000180f047225 */ /* 0x040fe200078e0002 */
[----:B------:R-:W1:Y:S03]  /*5690*/  LDC R18, c[0x0][0x608] ;  /* 0x00018200ff127b82 */ /* 0x000e660000000800 */
[----:B------:R-:W-:Y:S01]  /*56a0*/  IMAD R15, R15, R25, R6 ;  /* 0x000000190f0f7224 */ /* 0x000fe200078e0206 */
[----:B------:R-:W-:-:S03]  /*56b0*/  I2FP.F32.U32 R6, R28 ;  /* 0x0000001c00067245 */ /* 0x000fc60000201000 */
[----:B------:R-:W-:Y:S01]  /*56c0*/  IMAD.IADD R5, R5, 0x1, R15 ;  /* 0x0000000105057824 */ /* 0x000fe200078e020f */
[----:B------:R-:W3:Y:S01]  /*56d0*/  LDC R30, c[0x0][0x658] ;  /* 0x00019600ff1e7b82 */ /* 0x000ee20000000800 */
[----:B--2---:R-:W-:Y:S01]  /*56e0*/  ISETP.NE.U32.AND P1, PT, R32, RZ, PT ;  /* 0x000000ff2000720c */ /* 0x004fe20003f25070 */
[----:B------:R-:W-:-:S03]  /*56f0*/  IMAD.MOV.U32 R15, RZ, RZ, -0x1 ;  /* 0xffffffffff0f7424 */ /* 0x000fc600078e00ff */
[----:B------:R-:W-:-:S03]  /*5700*/  ISETP.NE.AND.EX P1, PT, R33, RZ, PT, P1 ;  /* 0x000000ff2100720c */ /* 0x000fc60003f25310 */
[----:B------:R-:W2:Y:S01]  /*5710*/  LDC R27, c[0x0][0x148] ;  /* 0x00005200ff1b7b82 */ /* 0x000ea20000000800 */
[-CC-:B0-----:R-:W-:Y:S02]  /*5720*/  SHF.R.U64 R22, R4, R14.reuse, R5.reuse ;  /* 0x0000000e04167219 */ /* 0x181fe40000001205 */
[----:B------:R-:W-:Y:S01]  /*5730*/  SHF.R.U32.HI R5, RZ, R14, R5 ;  /* 0x0000000eff057219 */ /* 0x000fe20000011605 */
[----:B------:R-:W-:-:S04]  /*5740*/  FMUL R14, R6, UR6 ;  /* 0x00000006060e7c20 */ /* 0x000fc80008400000 */
[----:B------:R-:W0:Y:S01]  /*5750*/  LDC R26, c[0x0][0x600] ;  /* 0x00018000ff1a7b82 */ /* 0x000e220000000800 */
[----:B------:R4:W0:Y:S01]  /*5760*/  F2I.U32.TRUNC.NTZ R25, R14 ;  /* 0x0000000e00197305 */ /* 0x000822000020f000 */
[-CC-:B-1----:R-:W-:Y:S02]  /*5770*/  SHF.R.U64 R6, R22, R18.reuse, R5.reuse ;  /* 0x0000001216067219 */ /* 0x182fe40000001205 */
[----:B------:R-:W-:-:S04]  /*5780*/  SHF.R.U32.HI R5, RZ, R18, R5 ;  /* 0x00000012ff057219 */ /* 0x000fc80000011605 */
[----:B------:R-:W1:Y:S01]  /*5790*/  LDC R34, c[0x0][0x648] ;  /* 0x00019200ff227b82 */ /* 0x000e620000000800 */
[-CC-:B---3--:R-:W-:Y:S02]  /*57a0*/  SHF.R.U64 R24, R6, R30.reuse, R5.reuse ;  /* 0x0000001e06187219 */ /* 0x188fe40000001205 */
[-C--:B------:R-:W-:Y:S02]  /*57b0*/  SHF.L.U32 R15, R15, R30.reuse, RZ ;  /* 0x0000001e0f0f7219 */ /* 0x080fe400000006ff */
[-C--:B------:R-:W-:Y:S01]  /*57c0*/  SHF.R.U32.HI R5, RZ, R30.reuse, R5 ;  /* 0x0000001eff057219 */ /* 0x080fe20000011605 */
[----:B------:R-:W-:Y:S01]  /*57d0*/  IMAD.MOV.U32 R4, RZ, RZ, R24 ;  /* 0x000000ffff047224 */ /* 0x000fe200078e0018 */
[----:B------:R-:W-:Y:S01]  /*57e0*/  SHF.L.U32 R30, R19, R30, RZ ;  /* 0x0000001e131e7219 */ /* 0x000fe200000006ff */
[----:B------:R-:W3:Y:S01]  /*57f0*/  LDC R35, c[0x0][0x638] ;  /* 0x00018e00ff237b82 */ /* 0x000ee20000000800 */
[----:B------:R-:W-:-:S07]  /*5800*/  LOP3.LUT R31, RZ, R15, RZ, 0x33, !PT ;  /* 0x0000000fff1f7212 */ /* 0x000fce00078e33ff */
[----:B------:R-:W0:Y:S01]  /*5810*/  LDC R36, c[0x0][0x610] ;  /* 0x00018400ff247b82 */ /* 0x000e220000000800 */
[----:B----4-:R-:W-:Y:S05]  /*5820*/  @!P1 BRA `(.L_x_109) ;  /* 0x0000000000289947 */ /* 0x010fea0003800000 */
        /* <DEDUP_REMOVED lines=10> */
.L_x_109:
[----:B-1----:R-:W-:Y:S01]  /*58d0*/  SHF.R.U64 R4, R4, R34, R5 ;  /* 0x0000002204047219 */ /* 0x002fe20000001205 */
[----:B0-----:R-:W-:Y:S01]  /*58e0*/  VIADD R19, R26, 0xffffffff ;  /* 0xffffffff1a137836 */ /* 0x001fe20000000000 */
[----:B------:R-:W-:Y:S01]  /*58f0*/  LOP3.LUT R15, R6, R31, RZ, 0xc0, !PT ;  /* 0x0000001f060f7212 */ /* 0x000fe200078ec0ff */
[----:B------:R-:W-:Y:S02]  /*5900*/  IMAD.MOV R25, RZ, RZ, -R25 ;  /* 0x000000ffff197224 */ /* 0x000fe400078e0a19 */
[----:B------:R-:W-:Y:S02]  /*5910*/  IMAD.MOV R5, RZ, RZ, -R4 ;  /* 0x000000ffff057224 */ /* 0x000fe400078e0a04 */
[----:B------:R-:W-:Y:S01]  /*5920*/  IMAD R6, R30, R4, R15 ;  /* 0x000000041e067224 */ /* 0x000fe200078e020f */
[----:B------:R-:W-:Y:S01]  /*5930*/  LOP3.LUT R15, R22, R19, RZ, 0xc0, !PT ;  /* 0x00000013160f7212 */ /* 0x000fe200078ec0ff */
[----:B--2---:R-:W-:Y:S02]  /*5940*/  @P4 IMAD R29, R27, R25, R28 ;  /* 0x000000191b1d4224 */ /* 0x004fe400078e021c */
[----:B---3--:R-:W-:-:S02]  /*5950*/  IMAD R4, R5, R35, R24 ;  /* 0x0000002305047224 */ /* 0x008fc400078e0218 */
[----:B------:R-:W-:Y:S02]  /*5960*/  IMAD R6, R6, R36, R29 ;  /* 0x0000002406067224 */ /* 0x000fe400078e021d */
[----:B------:R-:W-:Y:S02]  /*5970*/  IMAD R5, R4, R26, R15 ;  /* 0x0000001a04057224 */ /* 0x000fe400078e020f */
[----:B------:R-:W-:-:S03]  /*5980*/  IMAD.MOV.U32 R14, RZ, RZ, 0x1 ;  /* 0x00000001ff0e7424 */ /* 0x000fc600078e00ff */
[----:B------:R-:W-:Y:S02]  /*5990*/  SEL R4, R5, R6, !P4 ;  /* 0x0000000605047207 */ /* 0x000fe40006000000 */
[----:B------:R-:W-:Y:S01]  /*59a0*/  SEL R6, R6, R5, !P4 ;  /* 0x0000000506067207 */ /* 0x000fe20006000000 */
[----:B------:R-:W-:-:S07]  /*59b0*/  IMAD.MOV.U32 R5, RZ, RZ, R23 ;  /* 0x000000ffff057224 */ /* 0x000fce00078e0017 */
.L_x_107:
[----:B------:R-:W-:Y:S02]  /*59c0*/  LOP3.LUT P1, RZ, R14, 0xff, RZ, 0xc0, !PT ;  /* 0x000000ff0eff7812 */ /* 0x000fe4000782c0ff */
[----:B------:R-:W-:-:S11]  /*59d0*/  LOP3.LUT R86, R86, 0x1, RZ, 0x3c, !PT ;  /* 0x0000000156567812 */ /* 0x000fd600078e3cff */
[----:B------:R-:W-:Y:S05]  /*59e0*/  @P1 BRA `(.L_x_110) ;  /* 0xffffffbc00d81947 */ /* 0x000fea000383ffff */
[----:B------:R-:W-:Y:S05]  /*59f0*/  EXIT ;  /* 0x000000000000794d */ /* 0x000fea0003800000 */
.L_x_18:
[----:B------:R-:W-:-:S08]  /*5a00*/  ISETP.NE.AND P0, PT, R22, RZ, PT ;  /* 0x000000ff1600720c */ /* 0x000fd00003f05270 */
[----:B--2-45:R-:W0:-:S00]  /*5a10*/  USETMAXREG.DEALLOC.CTAPOOL 0x28 ;  /* 0x00000028000079c8 */ /* 0x034e0000080e0500 */
[----:B------:R-:W-:Y:S05]  /*5a20*/  @P0 EXIT ;  /* 0x000000000000094d */ /* 0x000fea0003800000 */
[----:B0-----:R-:W-:Y:S01]  /*5a30*/  LOP3.LUT P0, RZ, R17, 0xff, RZ, 0xc0, !PT ;  /* 0x000000ff11ff7812 */ /* 0x001fe2000780c0ff */
[----:B------:R-:W-:Y:S02]  /*5a40*/  IMAD.MOV.U32 R12, RZ, RZ, 0x1 ;  /* 0x00000001ff0c7424 */ /* 0x000fe400078e00ff */
[----:B------:R-:W-:-:S10]  /*5a50*/  IMAD.MOV.U32 R13, RZ, RZ, RZ ;  /* 0x000000ffff0d7224 */ /* 0x000fd400078e00ff */
[----:B------:R-:W-:Y:S05]  /*5a60*/  @!P0 BRA `(.L_x_111) ;  /* 0x0000000c001c8947 */ /* 0x000fea0003800000 */
[----:B------:R-:W0:Y:S01]  /*5a70*/  S2UR UR8, SR_CgaCtaId ;  /* 0x00000000000879c3 */ /* 0x000e220000008800 */
[----:B------:R-:W-:Y:S01]  /*5a80*/  LOP3.LUT P0, RZ, R11, 0x1f, RZ, 0xc0, !PT ;  /* 0x0000001f0bff7812 */ /* 0x000fe2000780c0ff */
[----:B------:R-:W-:Y:S01]  /*5a90*/  ULDC UR5, c[0x0][0x658] ;  /* 0x0001960000057ab9 */ /* 0x000fe20000000800 */
[----:B------:R-:W-:Y:S01]  /*5aa0*/  UMOV UR6, 0xffffffff ;  /* 0xffffffff00067882 */ /* 0x000fe20000000000 */
[----:B------:R-:W-:Y:S01]  /*5ab0*/  BSSY B0, `(.L_x_111) ;  /* 0x00000c2000007945 */ /* 0x000fe20003800000 */
[----:B------:R-:W-:Y:S01]  /*5ac0*/  USHF.L.U32 UR6, UR6, UR5, URZ ;  /* 0x0000000506067299 */ /* 0x000fe2000800063f */
[C---:B------:R-:W-:Y:S01]  /*5ad0*/  ISETP.NE.AND P2, PT, R10.reuse, RZ, PT ;  /* 0x000000ff0a00720c */ /* 0x040fe20003f45270 */
[----:B------:R-:W-:Y:S01]  /*5ae0*/  IMAD.MOV.U32 R15, RZ, RZ, 0x1 ;  /* 0x00000001ff0f7424 */ /* 0x000fe200078e00ff */
[----:B------:R-:W-:Y:S01]  /*5af0*/  ISETP.NE.OR P0, PT, R10, RZ, !P0 ;  /* 0x000000ff0a00720c */ /* 0x000fe20004705670 */
[----:B------:R-:W-:Y:S01]  /*5b00*/  IMAD.MOV.U32 R12, RZ, RZ, 0x1 ;  /* 0x00000001ff0c7424 */ /* 0x000fe200078e00ff */
[----:B------:R-:W-:Y:S01]  /*5b10*/  LOP3.LUT R14, R7, 0x2, RZ, 0xfc, !PT ;  /* 0x00000002070e7812 */ /* 0x000fe200078efcff */
[----:B------:R-:W-:Y:S01]  /*5b20*/  IMAD.MOV.U32 R13, RZ, RZ, RZ ;  /* 0x000000ffff0d7224 */ /* 0x000fe200078e00ff */
[----:B------:R-:W-:Y:S01]  /*5b30*/  ULDC UR4, c[0x0][0x600] ;  /* 0x0001800000047ab9 */ /* 0x000fe20000000800 */
[----:B------:R-:W-:Y:S01]  /*5b40*/  UMOV UR7, 0x1 ;  /* 0x0000000100077882 */ /* 0x000fe20000000000 */
[----:B------:R-:W-:-:S02]  /*5b50*/  UIADD3 UR22, UR13, 0x1, URZ ;  /* 0x000000010d167890 */ /* 0x000fc4000fffe03f */
[----:B------:R-:W-:Y:S02]  /*5b60*/  UIADD3 UR15, UR4, -0x1, URZ ;  /* 0xffffffff040f7890 */ /* 0x000fe4000fffe03f */
[----:B------:R-:W-:Y:S02]  /*5b70*/  USHF.L.U32 UR17, UR7, UR5, URZ ;  /* 0x0000000507117299 */ /* 0x000fe4000800063f */
[----:B------:R-:W-:Y:S01]  /*5b80*/  ULOP3.LUT UR16, URZ, UR6, URZ, 0x33, !UPT ;  /* 0x000000063f107292 */ /* 0x000fe2000f8e333f */
[----:B------:R-:W-:Y:S01]  /*5b90*/  ULDC.64 UR20, c[0x0][0x198] ;  /* 0x0000660000147ab9 */ /* 0x000fe20000000a00 */
[----:B0-----:R-:W-:-:S10]  /*5ba0*/  IMAD.U32 R17, RZ, RZ, UR8 ;  /* 0x00000008ff117e24 */ /* 0x001fd4000f8e00ff */
.L_x_123:
[----:B------:R-:W-:-:S03]  /*5bb0*/  UMOV UR4, 0xffffffff ;  /* 0xffffffff00047882 */ /* 0x000fc60000000000 */
[----:B------:R-:W-:Y:S05]  /*5bc0*/  BRA.DIV UR4, `(.L_x_112) ;  /* 0x0000001e04447947 */ /* 0x000fea000b800000 */
[----:B------:R-:W-:-:S13]  /*5bd0*/  ELECT P1, URZ, PT ;  /* 0x00000000003f782f */ /* 0x000fda0003820000 */
.L_x_160:
[----:B------:R-:W0:Y:S01]  /*5be0*/  LDC R10, c[0x0][0x28c] ;  /* 0x0000a300ff0a7b82 */ /* 0x000e220000000800 */
[----:B------:R-:W-:Y:S01]  /*5bf0*/  BSSY B1, `(.L_x_113) ;  /* 0x000003a000017945 */ /* 0x000fe20003800000 */
[----:B0-----:R-:W-:-:S13]  /*5c00*/  ISETP.LT.OR P1, PT, R10, 0x1, !P1 ;  /* 0x000000010a00780c */ /* 0x001fda0004f21670 */
[----:B------:R-:W-:Y:S05]  /*5c10*/  @P1 BRA `(.L_x_114) ;  /* 0x0000000000dc1947 */ /* 0x000fea0003800000 */
[----:B------:R-:W-:Y:S02]  /*5c20*/  IMAD R17, R6, 0x2, R17 ;  /* 0x0000000206117824 */ /* 0x000fe400078e0211 */
[----:B------:R-:W-:Y:S02]  /*5c30*/  IMAD.SHL.U32 R18, R4, 0x40, RZ ;  /* 0x0000004004127824 */ /* 0x000fe400078e00ff */
[----:B------:R-:W-:Y:S02]  /*5c40*/  IMAD.MOV.U32 R20, RZ, RZ, RZ ;  /* 0x000000ffff147224 */ /* 0x000fe400078e00ff */
[----:B------:R-:W-:Y:S02]  /*5c50*/  IMAD.U32 R22, RZ, RZ, UR22 ;  /* 0x00000016ff167e24 */ /* 0x000fe4000f8e00ff */
[----:B------:R-:W-:Y:S02]  /*5c60*/  IMAD.MOV.U32 R4, RZ, RZ, R12 ;  /* 0x000000ffff047224 */ /* 0x000fe400078e000c */
[----:B------:R-:W-:-:S02]  /*5c70*/  IMAD.MOV.U32 R6, RZ, RZ, R13 ;  /* 0x000000ffff067224 */ /* 0x000fc400078e000d */
[----:B------:R-:W-:-:S07]  /*5c80*/  IMAD.SHL.U32 R16, R17, 0x20, RZ ;  /* 0x0000002011107824 */ /* 0x000fce00078e00ff */
.L_x_118:
[----:B------:R-:W0:Y:S01]  /*5c90*/  S2UR UR4, SR_CgaCtaId ;  /* 0x00000000000479c3 */ /* 0x000e220000008800 */
[----:B------:R-:W-:-:S07]  /*5ca0*/  MOV R10, 0x400 ;  /* 0x00000400000a7802 */ /* 0x000fce0000000f00 */
[----:B------:R-:W1:Y:S01]  /*5cb0*/  @!P2 LDC R11, c[0x0][0x500] ;  /* 0x00014000ff0bab82 */ /* 0x000e620000000800 */
[----:B0-----:R-:W-:-:S05]  /*5cc0*/  IMAD.U32 R17, RZ, RZ, UR4 ;  /* 0x00000004ff117e24 */ /* 0x001fca000f8e00ff */
[----:B------:R-:W-:Y:S02]  /*5cd0*/  LEA R21, R17, R10, 0x18 ;  /* 0x0000000a11157211 */ /* 0x000fe400078ec0ff */
[----:B------:R-:W-:-:S03]  /*5ce0*/  SHF.L.U32 R10, R4, 0x1f, RZ ;  /* 0x0000001f040a7819 */ /* 0x000fc600000006ff */
[----:B------:R-:W-:-:S04]  /*5cf0*/  IMAD R19, R6, 0x8, R21 ;  /* 0x0000000806137824 */ /* 0x000fc800078e0215 */
[----:B------:R-:W0:Y:S02]  /*5d00*/  SYNCS.PHASECHK.TRANS64.TRYWAIT P1, [R19+URZ+0xe0], R10 ;  /* 0x0000e00a130075a7 */ /* 0x000e24000802017f */
[----:B01----:R-:W-:Y:S05]  /*5d10*/  @!P1 BRA `(.L_x_115) ;  /* 0x0000001c00109947 */ /* 0x003fea0003800000 */
.L_x_161:
[----:B0-----:R-:W-:Y:S01]  /*5d20*/  PRMT R10, R14, 0x9910, RZ ;  /* 0x000099100e0a7816 */ /* 0x001fe200000000ff */
[----:B------:R0:W-:Y:S03]  /*5d30*/  @!P2 SYNCS.ARRIVE.TRANS64 RZ, [R19+URZ], R11 ;  /* 0x0000000b13ffa9a7 */ /* 0x0001e6000800003f */
[----:B------:R-:W-:-:S13]  /*5d40*/  ISETP.NE.AND P1, PT, R10, 0x2, PT ;  /* 0x000000020a00780c */ /* 0x000fda0003f25270 */
[----:B0-----:R-:W-:Y:S05]  /*5d50*/  @P1 BRA `(.L_x_116) ;  /* 0x0000000000041947 */ /* 0x001fea0003800000 */
[----:B------:R-:W-:Y:S01]  /*5d60*/  BPT.TRAP 0x1 ;  /* 0x000000040000795c */ /* 0x000fe20000300000 */
.L_x_116:
[----:B------:R-:W-:Y:S05]  /*5d70*/  @P0 BRA `(.L_x_117) ;  /* 0x0000000000040947 */ /* 0x000fea0003800000 */
[----:B------:R-:W-:Y:S01]  /*5d80*/  BPT.TRAP 0x1 ;  /* 0x000000040000795c */ /* 0x000fe20000300000 */
.L_x_117:
[----:B------:R-:W-:Y:S01]  /*5d90*/  IMAD.SHL.U32 R10, R6, 0x1000, RZ ;  /* 0x00001000060a7824 */ /* 0x000fe200078e00ff */
[----:B------:R-:W-:Y:S01]  /*5da0*/  R2UR UR8, R21 ;  /* 0x00000000150872ca */ /* 0x000fe200000e0000 */
[----:B------:R-:W-:Y:S01]  /*5db0*/  VIADD R22, R22, 0xffffffff ;  /* 0xffffffff16167836 */ /* 0x000fe20000000000 */
[----:B------:R-:W-:Y:S01]  /*5dc0*/  R2UR UR9, R19 ;  /* 0x00000000130972ca */ /* 0x000fe200000e0000 */
[--C-:B------:R-:W-:Y:S01]  /*5dd0*/  IMAD R11, R17, 0x800, R10.reuse ;  /* 0x00000800110b7824 */ /* 0x100fe200078e020a */
[----:B------:R-:W-:Y:S01]  /*5de0*/  IADD3 R10, R21, 0x1c300, R10 ;  /* 0x0001c300150a7810 */ /* 0x000fe20007ffe00a */
[----:B------:R-:W-:Y:S01]  /*5df0*/  UIADD3 UR4, UP0, UR20, 0xf0, URZ ;  /* 0x000000f014047890 */ /* 0x000fe2000ff1e03f */
[----:B------:R-:W-:Y:S01]  /*5e00*/  R2UR UR11, R16 ;  /* 0x00000000100b72ca */ /* 0x000fe200000e0000 */
[----:B------:R-:W-:Y:S01]  /*5e10*/  UIADD3 UR24, UP1, UR20, 0x1f0, URZ ;  /* 0x000001f014187890 */ /* 0x000fe2000ff3e03f */
[----:B------:R-:W-:Y:S01]  /*5e20*/  R2UR UR5, R11 ;  /* 0x000000000b0572ca */ /* 0x000fe200000e0000 */
[----:B------:R-:W-:Y:S01]  /*5e30*/  VIADD R6, R6, 0x1 ;  /* 0x0000000106067836 */ /* 0x000fe20000000000 */
[----:B------:R-:W-:Y:S01]  /*5e40*/  R2UR UR10, R20 ;  /* 0x00000000140a72ca */ /* 0x000fe200000e0000 */
[----:B------:R-:W-:Y:S01]  /*5e50*/  UIADD3.X UR25, URZ, UR21, URZ, UP1, !UPT ;  /* 0x000000153f197290 */ /* 0x000fe20008ffe43f */
[----:B------:R-:W-:Y:S01]  /*5e60*/  R2UR UR12, R5 ;  /* 0x00000000050c72ca */ /* 0x000fe200000e0000 */
[----:B------:R-:W-:Y:S01]  /*5e70*/  UMOV UR19, 0x30000 ;  /* 0x0003000000137882 */ /* 0x000fe20000000000 */
[----:B------:R-:W-:Y:S01]  /*5e80*/  R2UR UR14, R10 ;  /* 0x000000000a0e72ca */ /* 0x000fe200000e0000 */
[----:B------:R-:W-:Y:S01]  /*5e90*/  UMOV UR6, 0x0 ;  /* 0x0000000000067882 */ /* 0x000fe20000000000 */
[----:B------:R-:W-:Y:S01]  /*5ea0*/  R2UR UR18, R18 ;  /* 0x00000000121272ca */ /* 0x000fe200000e0000 */
[----:B------:R-:W-:Y:S01]  /*5eb0*/  UMOV UR7, 0x10000000 ;  /* 0x1000000000077882 */ /* 0x000fe20000000000 */
[----:B------:R-:W-:Y:S01]  /*5ec0*/  ISETP.GT.AND P3, PT, R22, 0x1, PT ;  /* 0x000000011600780c */ /* 0x000fe20003f64270 */
[----:B------:R-:W-:Y:S01]  /*5ed0*/  VIADD R20, R20, 0x40 ;  /* 0x0000004014147836 */ /* 0x000fe20000000000 */
[----:B------:R-:W-:Y:S01]  /*5ee0*/  ISETP.NE.AND P1, PT, R6, 0x1c, PT ;  /* 0x0000001c0600780c */ /* 0x000fe20003f25270 */
[----:B------:R-:W-:-:S02]  /*5ef0*/  UIADD3 UR8, UR8, 0x300, UR5 ;  /* 0x0000030008087890 */ /* 0x000fc4000fffe005 */
[----:B------:R-:W-:Y:S01]  /*5f00*/  UIADD3.X UR5, URZ, UR21, URZ, UP0, !UPT ;  /* 0x000000153f057290 */ /* 0x000fe200087fe43f */
[----:B------:R-:W-:Y:S02]  /*5f10*/  SEL R11, RZ, 0x1, P1 ;  /* 0x00000001ff0b7807 */ /* 0x000fe40000800000 */
[----:B------:R-:W-:Y:S02]  /*5f20*/  SEL R6, R6, RZ, P1 ;  /* 0x000000ff06067207 */ /* 0x000fe40000800000 */
[----:B------:R-:W-:-:S04]  /*5f30*/  LOP3.LUT R4, R4, R11, RZ, 0x3c, !PT ;  /* 0x0000000b04047212 */ /* 0x000fc800078e3cff */
[----:B------:R0:W-:Y:S02]  /*5f40*/  UTMALDG.3D.MULTICAST [UR8], [UR4], UR19, desc[UR6] ;  /* 0x00000608040073b4 */ /* 0x0001e40008011813 */
[----:B0-----:R-:W-:Y:S01]  /*5f50*/  UMOV UR8, UR14 ;  /* 0x0000000e00087c82 */ /* 0x001fe20008000000 */
[----:B------:R-:W-:Y:S02]  /*5f60*/  UMOV UR11, UR18 ;  /* 0x00000012000b7c82 */ /* 0x000fe40008000000 */
[----:B------:R0:W-:Y:S02]  /*5f70*/  UTMALDG.3D [UR8], [UR24], desc[UR6] ;  /* 0x00000608180075b4 */ /* 0x0001e40008011000 */
[----:B0-----:R-:W-:Y:S05]  /*5f80*/  @P3 BRA `(.L_x_118) ;  /* 0xfffffffc00403947 */ /* 0x001fea000383ffff */
.L_x_114:
[----:B------:R-:W-:Y:S05]  /*5f90*/  BSYNC B1 ;  /* 0x0000000000017941 */ /* 0x000fea0003800000 */
.L_x_113:
[----:B------:R-:W-:Y:S01]  /*5fa0*/  LOP3.LUT P5, RZ, R15, 0xff, RZ, 0xc0, !PT ;  /* 0x000000ff0fff7812 */ /* 0x000fe200078ac0ff */
[----:B------:R-:W-:Y:S01]  /*5fb0*/  VIADD R13, R13, UR13 ;  /* 0x0000000d0d0d7c36 */ /* 0x000fe20008000000 */
[----:B------:R-:W-:Y:S01]  /*5fc0*/  ULDC.64 UR4, c[0x0][0x650] ;  /* 0x0001940000047ab9 */ /* 0x000fe20000000a00 */
[----:B------:R-:W-:Y:S01]  /*5fd0*/  IMAD.U32 R5, RZ, RZ, UR13 ;  /* 0x0000000dff057e24 */ /* 0x000fe2000f8e00ff */
[----:B------:R-:W-:Y:S01]  /*5fe0*/  UISETP.GE.U32.AND UP0, UPT, UR13, 0x1c, UPT ;  /* 0x0000001c0d00788c */ /* 0x000fe2000bf06070 */
[----:B------:R-:W-:Y:S01]  /*5ff0*/  BSSY B1, `(.L_x_119) ;  /* 0x000006b000017945 */ /* 0x000fe20003800000 */
[----:B------:R-:W-:Y:S01]  /*6000*/  ISETP.GT.U32.AND P1, PT, R13, 0x1b, PT ;  /* 0x0000001b0d00780c */ /* 0x000fe20003f24070 */
[----:B------:R-:W-:Y:S01]  /*6010*/  IMAD.MOV.U32 R6, RZ, RZ, -0x1 ;  /* 0xffffffffff067424 */ /* 0x000fe200078e00ff */
[----:B------:R-:W-:Y:S02]  /*6020*/  PRMT R10, RZ, 0x7610, R10 ;  /* 0x00007610ff0a7816 */ /* 0x000fe4000000000a */
[----:B------:R-:W-:-:S02]  /*6030*/  ISETP.LT.U32.AND P1, PT, R5, 0x1c, P1 ;  /* 0x0000001c0500780c */ /* 0x000fc40000f21070 */
[----:B------:R-:W-:Y:S01]  /*6040*/  PLOP3.LUT P3, PT, PT, PT, UP0, 0x80, 0x0 ;  /* 0x000000000000781c */ /* 0x000fe20003f6f008 */
[----:B------:R-:W0:Y:S01]  /*6050*/  @P5 S2R R17, SR_CgaCtaId ;  /* 0x0000000000115919 */ /* 0x000e220000008800 */
[----:B------:R-:W-:Y:S02]  /*6060*/  @P5 MOV R4, 0x400 ;  /* 0x0000040000045802 */ /* 0x000fe40000000f00 */
[----:B------:R-:W-:Y:S02]  /*6070*/  SEL R11, RZ, 0x1, !P1 ;  /* 0x00000001ff0b7807 */ /* 0x000fe40004800000 */
[----:B------:R-:W-:Y:S02]  /*6080*/  PRMT R15, RZ, 0x7610, R15 ;  /* 0x00007610ff0f7816 */ /* 0x000fe4000000000f */
[----:B------:R-:W-:Y:S02]  /*6090*/  LOP3.LUT R12, R12, R11, RZ, 0x3c, !PT ;  /* 0x0000000b0c0c7212 */ /* 0x000fe400078e3cff */
[----:B0-----:R-:W-:-:S04]  /*60a0*/  @P5 LEA R4, R17, R4, 0x18 ;  /* 0x0000000411045211 */ /* 0x001fc800078ec0ff */
[----:B------:R0:W-:Y:S01]  /*60b0*/  @P5 SYNCS.ARRIVE.TRANS64.A1T0 RZ, [R4+URZ+0x1f8], RZ ;  /* 0x0001f8ff04ff59a7 */ /* 0x0001e2000810003f */
[----:B------:R-:W-:-:S04]  /*60c0*/  IADD3 R2, P5, R2, R8, RZ ;  /* 0x0000000802027210 */ /* 0x000fc80007fbe0ff */
[----:B------:R-:W-:Y:S01]  /*60d0*/  ISETP.GE.U32.AND P1, PT, R2, UR4, PT ;  /* 0x0000000402007c0c */ /* 0x000fe2000bf26070 */
[----:B------:R-:W-:Y:S01]  /*60e0*/  IMAD.X R3, R3, 0x1, R0, P5 ;  /* 0x0000000103037824 */ /* 0x000fe200028e0600 */
[----:B0-----:R-:W-:-:S04]  /*60f0*/  SHF.R.U32.HI R4, RZ, 0x2, R13 ;  /* 0x00000002ff047819 */ /* 0x001fc8000001160d */
[----:B------:R-:W-:Y:S01]  /*6100*/  ISETP.GE.U32.AND.EX P1, PT, R3, UR5, PT, P1 ;  /* 0x0000000503007c0c */ /* 0x000fe2000bf26110 */
[----:B------:R-:W-:-:S04]  /*6110*/  IMAD.WIDE.U32 R4, R4, 0x24924925, RZ ;  /* 0x2492492504047825 */ /* 0x000fc800078e00ff */
[----:B------:R-:W-:Y:S01]  /*6120*/  IMAD R13, R5, -0x1c, R13 ;  /* 0xffffffe4050d7824 */ /* 0x000fe200078e020d */
[----:B------:R-:W-:Y:S01]  /*6130*/  @P3 LOP3.LUT R12, R12, 0x1, R5, 0x78, !PT ;  /* 0x000000010c0c3812 */ /* 0x000fe200078e7805 */
[----:B------:R-:W-:Y:S02]  /*6140*/  IMAD.MOV.U32 R4, RZ, RZ, -0x1 ;  /* 0xffffffffff047424 */ /* 0x000fe400078e00ff */
[----:B------:R-:W-:-:S04]  /*6150*/  IMAD.MOV.U32 R5, RZ, RZ, -0x1 ;  /* 0xffffffffff057424 */ /* 0x000fc800078e00ff */
[----:B------:R-:W-:Y:S05]  /*6160*/  @P1 BRA `(.L_x_120) ;  /* 0x00000004004c1947 */ /* 0x000fea0003800000 */
[----:B------:R-:W0:Y:S01]  /*6170*/  S2R R18, SR_CTAID.X ;  /* 0x0000000000127919 */ /* 0x000e220000002500 */
[----:B------:R-:W-:Y:S01]  /*6180*/  ULDC.64 UR4, c[0x0][0x628] ;  /* 0x00018a0000047ab9 */ /* 0x000fe20000000a00 */
[----:B------:R-:W1:Y:S01]  /*6190*/  LDC R19, c[0x0][0x144] ;  /* 0x00005100ff137b82 */ /* 0x000e620000000800 */
[----:B------:R-:W-:Y:S01]  /*61a0*/  ISETP.NE.U32.AND P1, PT, RZ, UR4, PT ;  /* 0x00000004ff007c0c */ /* 0x000fe2000bf25070 */
[----:B------:R-:W2:Y:S01]  /*61b0*/  S2R R6, SR_CTAID.Y ;  /* 0x0000000000067919 */ /* 0x000ea20000002600 */
[----:B------:R-:W-:Y:S01]  /*61c0*/  ULDC UR7, c[0x0][0x630] ;  /* 0x00018c0000077ab9 */ /* 0x000fe20000000800 */
[----:B------:R-:W-:Y:S01]  /*61d0*/  ULDC UR8, c[0x0][0x150] ;  /* 0x0000540000087ab9 */ /* 0x000fe20000000800 */
[----:B------:R-:W-:Y:S01]  /*61e0*/  ISETP.NE.AND.EX P1, PT, RZ, UR5, PT, P1 ;  /* 0x00000005ff007c0c */ /* 0x000fe2000bf25310 */
[----:B------:R-:W-:Y:S02]  /*61f0*/  IMAD.MOV.U32 R4, RZ, RZ, R2 ;  /* 0x000000ffff047224 */ /* 0x000fe400078e0002 */
[----:B------:R-:W-:Y:S01]  /*6200*/  IMAD.MOV.U32 R5, RZ, RZ, R3 ;  /* 0x000000ffff057224 */ /* 0x000fe200078e0003 */
[----:B0-----:R-:W-:-:S09]  /*6210*/  I2FP.F32.U32 R20, R18 ;  /* 0x0000001200147245 */ /* 0x001fd20000201000 */
[----:B------:R-:W-:Y:S05]  /*6220*/  @!P1 BRA `(.L_x_121) ;  /* 0x0000000000289947 */ /* 0x000fea0003800000 */
[----:B------:R-:W-:Y:S02]  /*6230*/  ULDC UR6, c[0x0][0x634] ;  /* 0x00018d0000067ab9 */ /* 0x000fe40000000800 */
[----:B------:R-:W-:-:S05]  /*6240*/  IADD3 R5, P1, R2, UR6, RZ ;  /* 0x0000000602057c10 */ /* 0x000fca000ff3e0ff */
[----:B------:R-:W-:-:S04]  /*6250*/  IMAD.X R21, RZ, RZ, R3, P1 ;  /* 0x000000ffff157224 */ /* 0x000fc800008e0603 */
[----:B------:R-:W-:-:S04]  /*6260*/  IMAD.WIDE.U32 R10, R21, UR4, RZ ;  /* 0x00000004150a7c25 */ /* 0x000fc8000f8e00ff */
[----:B------:R-:W-:-:S04]  /*6270*/  IMAD.WIDE.U32 R10, P1, R5, UR5, R10 ;  /* 0x00000005050a7c25 */ /* 0x000fc8000f82000a */
[----:B------:R-:W-:-:S04]  /*6280*/  IMAD.WIDE.U32 R4, R5, UR4, RZ ;  /* 0x0000000405047c25 */ /* 0x000fc8000f8e00ff */
[----:B------:R-:W-:Y:S01]  /*6290*/  IMAD.MOV.U32 R4, RZ, RZ, R11 ;  /* 0x000000ffff047224 */ /* 0x000fe200078e000b */
[----:B------:R-:W-:Y:S01]  /*62a0*/  IADD3 RZ, P3, R5, R10, RZ ;  /* 0x0000000a05ff7210 */ /* 0x000fe20007f7e0ff */
[----:B------:R-:W-:-:S04]  /*62b0*/  IMAD.X R5, RZ, RZ, RZ, P1 ;  /* 0x000000ffff057224 */ /* 0x000fc800008e06ff */
[----:B------:R-:W-:-:S08]  /*62c0*/  IMAD.WIDE.U32.X R4, R21, UR5, R4, P3 ;  /* 0x0000000515047c25 */ /* 0x000fd000098e0404 */
.L_x_121:
[----:B------:R-:W-:Y:S01]  /*62d0*/  FMUL R20, R20, UR8 ;  /* 0x0000000814147c20 */ /* 0x000fe20008400000 */
[--C-:B------:R-:W-:Y:S01]  /*62e0*/  SHF.R.U64 R16, R4, UR7, R5.reuse ;  /* 0x0000000704107c19 */ /* 0x100fe20008001205 */
[----:B------:R-:W-:Y:S01]  /*62f0*/  ULDC.64 UR4, c[0x0][0x620] ;  /* 0x0001880000047ab9 */ /* 0x000fe20000000a00 */
[----:B------:R-:W-:Y:S01]  /*6300*/  SHF.R.U32.HI R4, RZ, UR7, R5 ;  /* 0x00000007ff047c19 */ /* 0x000fe20008011605 */
[----:B------:R-:W-:Y:S01]  /*6310*/  ULDC.64 UR6, c[0x0][0x640] ;  /* 0x0001900000067ab9 */ /* 0x000fe20000000a00 */
[----:B------:R-:W-:Y:S01]  /*6320*/  IADD3 R5, P1, RZ, -R16, RZ ;  /* 0x80000010ff057210 */ /* 0x000fe20007f3e0ff */
[----:B------:R-:W0:Y:S01]  /*6330*/  F2I.U32.TRUNC.NTZ R20, R20 ;  /* 0x0000001400147305 */ /* 0x000e22000020f000 */
[----:B------:R-:W3:Y:S03]  /*6340*/  LDC R21, c[0x0][0x148] ;  /* 0x00005200ff157b82 */ /* 0x000ee60000000800 */
[----:B------:R-:W-:Y:S01]  /*6350*/  IMAD.X R4, RZ, RZ, ~R4, P1 ;  /* 0x000000ffff047224 */ /* 0x000fe200008e0e04 */
[----:B------:R-:W-:-:S03]  /*6360*/  ISETP.NE.U32.AND P1, PT, RZ, UR6, PT ;  /* 0x00000006ff007c0c */ /* 0x000fc6000bf25070 */
[----:B------:R-:W-:Y:S01]  /*6370*/  IMAD R4, R4, UR4, RZ ;  /* 0x0000000404047c24 */ /* 0x000fe2000f8e02ff */
[----:B------:R-:W-:-:S03]  /*6380*/  ISETP.NE.AND.EX P1, PT, RZ, UR7, PT, P1 ;  /* 0x00000007ff007c0c */ /* 0x000fc6000bf25310 */
[C---:B------:R-:W-:Y:S01]  /*6390*/  IMAD R11, R5.reuse, UR5, R4 ;  /* 0x00000005050b7c24 */ /* 0x040fe2000f8e0204 */
[----:B------:R-:W-:Y:S01]  /*63a0*/  ULDC UR5, c[0x0][0x154] ;  /* 0x0000550000057ab9 */ /* 0x000fe20000000800 */
[----:B------:R-:W-:Y:S01]  /*63b0*/  IMAD.WIDE.U32 R4, R5, UR4, R2 ;  /* 0x0000000405047c25 */ /* 0x000fe2000f8e0002 */
[----:B------:R-:W-:-:S03]  /*63c0*/  ULDC UR4, c[0x0][0x618] ;  /* 0x0001860000047ab9 */ /* 0x000fc60000000800 */
[----:B0-----:R-:W-:Y:S02]  /*63d0*/  IMAD.MOV R10, RZ, RZ, -R20 ;  /* 0x000000ffff0a7224 */ /* 0x001fe400078e0a14 */
[----:B------:R-:W-:Y:S02]  /*63e0*/  IMAD.IADD R5, R5, 0x1, R11 ;  /* 0x0000000105057824 */ /* 0x000fe400078e020b */
[----:B-1----:R-:W-:Y:S01]  /*63f0*/  IMAD R18, R19, R10, R18 ;  /* 0x0000000a13127224 */ /* 0x002fe200078e0212 */
[----:B--2---:R-:W-:Y:S02]  /*6400*/  I2FP.F32.U32 R10, R6 ;  /* 0x00000006000a7245 */ /* 0x004fe40000201000 */
[--C-:B------:R-:W-:Y:S02]  /*6410*/  SHF.R.U64 R19, R4, UR4, R5.reuse ;  /* 0x0000000404137c19 */ /* 0x100fe40008001205 */
[----:B------:R-:W-:Y:S01]  /*6420*/  SHF.R.U32.HI R4, RZ, UR4, R5 ;  /* 0x00000004ff047c19 */ /* 0x000fe20008011605 */
[----:B------:R-:W-:Y:S01]  /*6430*/  FMUL R10, R10, UR5 ;  /* 0x000000050a0a7c20 */ /* 0x000fe20008400000 */
[----:B------:R-:W-:-:S02]  /*6440*/  ULDC UR4, c[0x0][0x608] ;  /* 0x0001820000047ab9 */ /* 0x000fc40000000800 */
[--C-:B------:R-:W-:Y:S01]  /*6450*/  SHF.R.U64 R22, R19, UR4, R4.reuse ;  /* 0x0000000413167c19 */ /* 0x100fe20008001204 */
[----:B------:R0:W1:Y:S01]  /*6460*/  F2I.U32.TRUNC.NTZ R24, R10 ;  /* 0x0000000a00187305 */ /* 0x000062000020f000 */
[----:B------:R-:W-:Y:S01]  /*6470*/  SHF.R.U32.HI R5, RZ, UR4, R4 ;  /* 0x00000004ff057c19 */ /* 0x000fe20008011604 */
[----:B------:R-:W-:-:S03]  /*6480*/  ULDC UR4, c[0x0][0x658] ;  /* 0x0001960000047ab9 */ /* 0x000fc60000000800 */
[--C-:B------:R-:W-:Y:S02]  /*6490*/  SHF.R.U64 R20, R22, UR4, R5.reuse ;  /* 0x0000000416147c19 */ /* 0x100fe40008001205 */
[----:B------:R-:W-:-:S03]  /*64a0*/  SHF.R.U32.HI R23, RZ, UR4, R5 ;  /* 0x00000004ff177c19 */ /* 0x000fc60008011605 */
[----:B------:R-:W-:Y:S02]  /*64b0*/  IMAD.MOV.U32 R4, RZ, RZ, R20 ;  /* 0x000000ffff047224 */ /* 0x000fe400078e0014 */
[----:B------:R-:W-:Y:S01]  /*64c0*/  IMAD.MOV.U32 R5, RZ, RZ, R23 ;  /* 0x000000ffff057224 */ /* 0x000fe200078e0017 */
[----:B0-----:R-:W-:Y:S06]  /*64d0*/  @!P1 BRA `(.L_x_122) ;  /* 0x0000000000289947 */ /* 0x001fec0003800000 */
        /* <DEDUP_REMOVED lines=10> */
.L_x_122:
[----:B------:R-:W-:Y:S01]  /*6580*/  ULDC UR4, c[0x0][0x648] ;  /* 0x0001920000047ab9 */ /* 0x000fe20000000800 */
[----:B------:R-:W-:Y:S01]  /*6590*/  LOP3.LUT R22, R22, UR16, RZ, 0xc0, !PT ;  /* 0x0000001016167c12 */ /* 0x000fe2000f8ec0ff */
[----:B-1----:R-:W-:Y:S01]  /*65a0*/  IMAD.MOV R24, RZ, RZ, -R24 ;  /* 0x000000ffff187224 */ /* 0x002fe200078e0a18 */
[----:B------:R-:W-:Y:S01]  /*65b0*/  SHF.R.U64 R5, R4, UR4, R5 ;  /* 0x0000000404057c19 */ /* 0x000fe20008001205 */
[----:B------:R-:W-:Y:S01]  /*65c0*/  ULDC UR4, c[0x0][0x638] ;  /* 0x00018e0000047ab9 */ /* 0x000fe20000000800 */
[----:B------:R-:W-:Y:S01]  /*65d0*/  LOP3.LUT R19, R19, UR15, RZ, 0xc0, !PT ;  /* 0x0000000f13137c12 */ /* 0x000fe2000f8ec0ff */
[----:B---3--:R-:W-:Y:S01]  /*65e0*/  @P4 IMAD R18, R21, R24, R6 ;  /* 0x0000001815124224 */ /* 0x008fe200078e0206 */
[----:B------:R-:W-:Y:S01]  /*65f0*/  ULDC UR5, c[0x0][0x610] ;  /* 0x0001840000057ab9 */ /* 0x000fe20000000800 */
[----:B------:R-:W-:Y:S02]  /*6600*/  IMAD.MOV R11, RZ, RZ, -R5 ;  /* 0x000000ffff0b7224 */ /* 0x000fe400078e0a05 */
[----:B------:R-:W-:-:S02]  /*6610*/  IMAD R5, R5, UR17, R22 ;  /* 0x0000001105057c24 */ /* 0x000fc4000f8e0216 */
[----:B------:R-:W-:Y:S01]  /*6620*/  IMAD R20, R11, UR4, R20 ;  /* 0x000000040b147c24 */ /* 0x000fe2000f8e0214 */
[----:B------:R-:W-:Y:S01]  /*6630*/  ULDC UR4, c[0x0][0x600] ;  /* 0x0001800000047ab9 */ /* 0x000fe20000000800 */
[----:B------:R-:W-:Y:S02]  /*6640*/  IMAD R18, R5, UR5, R18 ;  /* 0x0000000505127c24 */ /* 0x000fe4000f8e0212 */
[----:B------:R-:W-:Y:S02]  /*6650*/  IMAD R5, R20, UR4, R19 ;  /* 0x0000000414057c24 */ /* 0x000fe4000f8e0213 */
[----:B------:R-:W-:-:S03]  /*6660*/  IMAD.MOV.U32 R10, RZ, RZ, 0x1 ;  /* 0x00000001ff0a7424 */ /* 0x000fc600078e00ff */
[----:B------:R-:W-:Y:S02]  /*6670*/  SEL R4, R5, R18, !P4 ;  /* 0x0000001205047207 */ /* 0x000fe40006000000 */
[----:B------:R-:W-:Y:S01]  /*6680*/  SEL R6, R18, R5, !P4 ;  /* 0x0000000512067207 */ /* 0x000fe20006000000 */
[----:B------:R-:W-:-:S07]  /*6690*/  IMAD.MOV.U32 R5, RZ, RZ, R16 ;  /* 0x000000ffff057224 */ /* 0x000fce00078e0010 */
.L_x_120:
[----:B------:R-:W-:Y:S05]  /*66a0*/  BSYNC B1 ;  /* 0x0000000000017941 */ /* 0x000fea0003800000 */
.L_x_119:
[----:B------:R-:W-:-:S13]  /*66b0*/  LOP3.LUT P1, RZ, R10, 0xff, RZ, 0xc0, !PT ;  /* 0x000000ff0aff7812 */ /* 0x000fda000782c0ff */
[----:B------:R-:W-:Y:S05]  /*66c0*/  @P1 BRA `(.L_x_123) ;  /* 0xfffffff400381947 */ /* 0x000fea000383ffff */
[----:B------:R-:W-:Y:S05]  /*66d0*/  BSYNC B0 ;  /* 0x0000000000007941 */ /* 0x000fea0003800000 */
.L_x_111:
[----:B------:R-:W-:-:S03]  /*66e0*/  UMOV UR4, 0xffffffff ;  /* 0xffffffff00047882 */ /* 0x000fc60000000000 */
[----:B------:R-:W-:Y:S05]  /*66f0*/  BRA.DIV UR4, `(.L_x_124) ;  /* 0x0000001204ac7947 */ /* 0x000fea000b800000 */
[----:B------:R-:W-:-:S13]  /*6700*/  ELECT P0, URZ, PT ;  /* 0x00000000003f782f */ /* 0x000fda0003800000 */
.L_x_164:
[----:B------:R-:W-:Y:S04]  /*6710*/  BSSY B0, `(.L_x_125) ;  /* 0x0000103000007945 */ /* 0x000fe80003800000 */
[----:B------:R-:W-:Y:S05]  /*6720*/  @!P0 BRA `(.L_x_126) ;  /* 0x0000001000048947 */ /* 0x000fea0003800000 */
[----:B------:R-:W-:-:S04]  /*6730*/  LOP3.LUT R7, R7, 0x2, RZ, 0xfc, !PT ;  /* 0x0000000207077812 */ /* 0x000fc800078efcff */
[----:B------:R-:W-:-:S13]  /*6740*/  ISETP.NE.AND P0, PT, R7, 0x3, PT ;  /* 0x000000030700780c */ /* 0x000fda0003f05270 */
[----:B------:R-:W-:Y:S05]  /*6750*/  @!P0 BRA `(.L_x_127) ;  /* 0x0000000000048947 */ /* 0x000fea0003800000 */
[----:B------:R-:W-:Y:S01]  /*6760*/  BPT.TRAP 0x1 ;  /* 0x000000040000795c */ /* 0x000fe20000300000 */
.L_x_127:
[----:B------:R-:W0:Y:S01]  /*6770*/  S2R R3, SR_CgaCtaId ;  /* 0x0000000000037919 */ /* 0x000e220000008800 */
[----:B------:R-:W-:Y:S02]  /*6780*/  MOV R0, 0x400 ;  /* 0x0000040000007802 */ /* 0x000fe40000000f00 */
[----:B------:R-:W-:Y:S02]  /*6790*/  SHF.L.U32 R2, R12, 0x1f, RZ ;  /* 0x0000001f0c027819 */ /* 0x000fe400000006ff */
[----:B0-----:R-:W-:-:S05]  /*67a0*/  LEA R0, R3, R0, 0x18 ;  /* 0x0000000003007211 */ /* 0x001fca00078ec0ff */
[----:B------:R-:W-:-:S04]  /*67b0*/  VIADD R0, R0, 0xe0 ;  /* 0x000000e000007836 */ /* 0x000fc80000000000 */
[C---:B------:R-:W-:Y:S02]  /*67c0*/  IMAD R5, R13.reuse, 0x8, R0 ;  /* 0x000000080d057824 */ /* 0x040fe400078e0200 */
[----:B------:R-:W-:Y:S02]  /*67d0*/  VIADD R13, R13, 0x1 ;  /* 0x000000010d0d7836 */ /* 0x000fe40000000000 */
[----:B------:R-:W0:Y:S03]  /*67e0*/  SYNCS.PHASECHK.TRANS64.TRYWAIT P0, [R5+URZ], R2 ;  /* 0x00000002050075a7 */ /* 0x000e26000800017f */
[----:B------:R-:W-:-:S04]  /*67f0*/  ISETP.NE.AND P1, PT, R13, 0x1c, PT ;  /* 0x0000001c0d00780c */ /* 0x000fc80003f25270 */
[----:B------:R-:W-:Y:S02]  /*6800*/  SEL R3, RZ, 0x1, P1 ;  /* 0x00000001ff037807 */ /* 0x000fe40000800000 */
[----:B------:R-:W-:Y:S02]  /*6810*/  SEL R13, R13, RZ, P1 ;  /* 0x000000ff0d0d7207 */ /* 0x000fe40000800000 */
[----:B------:R-:W-:-:S03]  /*6820*/  LOP3.LUT R12, R12, R3, RZ, 0x3c, !PT ;  /* 0x000000030c0c7212 */ /* 0x000fc600078e3cff */
[----:B------:R-:W-:Y:S01]  /*6830*/  IMAD R7, R13, 0x8, R0 ;  /* 0x000000080d077824 */ /* 0x000fe200078e0200 */
[----:B------:R-:W-:Y:S01]  /*6840*/  SHF.L.U32 R4, R12, 0x1f, RZ ;  /* 0x0000001f0c047819 */ /* 0x000fe200000006ff */
[----:B0-----:R-:W-:Y:S06]  /*6850*/  @!P0 BRA `(.L_x_128) ;  /* 0x0000001000788947 */ /* 0x001fec0003800000 */
.L_x_165:
[----:B------:R-:W1:Y:S01]  /*6860*/  SYNCS.PHASECHK.TRANS64.TRYWAIT P0, [R7+URZ], R4 ;  /* 0x00000004070075a7 */ /* 0x000e62000800017f */
[----:B0-----:R-:W-:-:S05]  /*6870*/  VIADD R2, R13, 0x1 ;  /* 0x000000010d027836 */ /* 0x001fca0000000000 */
[----:B------:R-:W-:-:S04]  /*6880*/  ISETP.NE.AND P1, PT, R2, 0x1c, PT ;  /* 0x0000001c0200780c */ /* 0x000fc80003f25270 */
[----:B------:R-:W-:Y:S02]  /*6890*/  SEL R3, RZ, 0x1, P1 ;  /* 0x00000001ff037807 */ /* 0x000fe40000800000 */
[----:B------:R-:W-:Y:S02]  /*68a0*/  SEL R9, R2, RZ, P1 ;  /* 0x000000ff02097207 */ /* 0x000fe40000800000 */
[----:B------:R-:W-:-:S03]  /*68b0*/  LOP3.LUT R12, R12, R3, RZ, 0x3c, !PT ;  /* 0x000000030c0c7212 */ /* 0x000fc600078e3cff */
[----:B------:R-:W-:Y:S01]  /*68c0*/  IMAD R6, R9, 0x8, R0 ;  /* 0x0000000809067824 */ /* 0x000fe200078e0200 */
[----:B------:R-:W-:Y:S01]  /*68d0*/  SHF.L.U32 R5, R12, 0x1f, RZ ;  /* 0x0000001f0c057819 */ /* 0x000fe200000006ff */
[----:B-1----:R-:W-:Y:S06]  /*68e0*/  @!P0 BRA `(.L_x_129) ;  /* 0x0000001000688947 */ /* 0x002fec0003800000 */
.L_x_166:
[----:B------:R-:W1:Y:S01]  /*68f0*/  SYNCS.PHASECHK.TRANS64.TRYWAIT P0, [R6+URZ], R5 ;  /* 0x00000005060075a7 */ /* 0x000e62000800017f */
[----:B------:R-:W-:-:S05]  /*6900*/  VIADD R2, R9, 0x1 ;  /* 0x0000000109027836 */ /* 0x000fca0000000000 */
[----:B------:R-:W-:-:S04]  /*6910*/  ISETP.NE.AND P1, PT, R2, 0x1c, PT ;  /* 0x0000001c0200780c */ /* 0x000fc80003f25270 */
[----:B------:R-:W-:Y:S02]  /*6920*/  SEL R3, RZ, 0x1, P1 ;  /* 0x00000001ff037807 */ /* 0x000fe40000800000 */
[----:B0-----:R-:W-:Y:S02]  /*6930*/  SEL R7, R2, RZ, P1 ;  /* 0x000000ff02077207 */ /* 0x001fe40000800000 */
[----:B------:R-:W-:-:S03]  /*6940*/  LOP3.LUT R12, R12, R3, RZ, 0x3c, !PT ;  /* 0x000000030c0c7212 */ /* 0x000fc600078e3cff */
[----:B------:R-:W-:Y:S01]  /*6950*/  IMAD R9, R7, 0x8, R0 ;  /* 0x0000000807097824 */ /* 0x000fe200078e0200 */
[----:B------:R-:W-:Y:S01]  /*6960*/  SHF.L.U32 R4, R12, 0x1f, RZ ;  /* 0x0000001f0c047819 */ /* 0x000fe200000006ff */
[----:B-1----:R-:W-:Y:S06]  /*6970*/  @!P0 BRA `(.L_x_130) ;  /* 0x0000001000588947 */ /* 0x002fec0003800000 */
.L_x_167:
[----:B------:R-:W1:Y:S01]  /*6980*/  SYNCS.PHASECHK.TRANS64.TRYWAIT P0, [R9+URZ], R4 ;  /* 0x00000004090075a7 */ /* 0x000e62000800017f */
[----:B------:R-:W-:-:S05]  /*6990*/  VIADD R2, R7, 0x1 ;  /* 0x0000000107027836 */ /* 0x000fca0000000000 */
[----:B------:R-:W-:-:S04]  /*69a0*/  ISETP.NE.AND P1, PT, R2, 0x1c, PT ;  /* 0x0000001c0200780c */ /* 0x000fc80003f25270 */
[----:B------:R-:W-:Y:S02]  /*69b0*/  SEL R3, RZ, 0x1, P1 ;  /* 0x00000001ff037807 */ /* 0x000fe40000800000 */
[----:B------:R-:W-:Y:S02]  /*69c0*/  SEL R7, R2, RZ, P1 ;  /* 0x000000ff02077207 */ /* 0x000fe40000800000 */
[----:B------:R-:W-:-:S03]  /*69d0*/  LOP3.LUT R12, R12, R3, RZ, 0x3c, !PT ;  /* 0x000000030c0c7212 */ /* 0x000fc600078e3cff */
[----:B0-----:R-:W-:Y:S01]  /*69e0*/  IMAD R6, R7, 0x8, R0 ;  /* 0x0000000807067824 */ /* 0x001fe200078e0200 */
[----:B------:R-:W-:Y:S01]  /*69f0*/  SHF.L.U32 R5, R12, 0x1f, RZ ;  /* 0x0000001f0c057819 */ /* 0x000fe200000006ff */
[----:B-1----:R-:W-:Y:S06]  /*6a00*/  @!P0 BRA `(.L_x_131) ;  /* 0x0000001000488947 */ /* 0x002fec0003800000 */
.L_x_168:
        /* <DEDUP_REMOVED lines=9> */
.L_x_169:
        /* <DEDUP_REMOVED lines=9> */
.L_x_170:
        /* <DEDUP_REMOVED lines=9> */
.L_x_171:
        /* <DEDUP_REMOVED lines=9> */
.L_x_172:
        /* <DEDUP_REMOVED lines=9> */
.L_x_173:
        /* <DEDUP_REMOVED lines=9> */
.L_x_174:
        /* <DEDUP_REMOVED lines=9> */
.L_x_175:
        /* <DEDUP_REMOVED lines=9> */
.L_x_176:
        /* <DEDUP_REMOVED lines=9> */
.L_x_177:
        /* <DEDUP_REMOVED lines=9> */
.L_x_178:
        /* <DEDUP_REMOVED lines=9> */
.L_x_179:
        /* <DEDUP_REMOVED lines=9> */
.L_x_180:
        /* <DEDUP_REMOVED lines=9> */
.L_x_181:
        /* <DEDUP_REMOVED lines=9> */
.L_x_182:
        /* <DEDUP_REMOVED lines=9> */
.L_x_183:
        /* <DEDUP_REMOVED lines=9> */
.L_x_184:
        /* <DEDUP_REMOVED lines=9> */
.L_x_185:
        /* <DEDUP_REMOVED lines=9> */
.L_x_186:
        /* <DEDUP_REMOVED lines=9> */
.L_x_187:
        /* <DEDUP_REMOVED lines=9> */
.L_x_188:
        /* <DEDUP_REMOVED lines=9> */
.L_x_189:
        /* <DEDUP_REMOVED lines=9> */
.L_x_190:
[----:B------:R-:W1:Y:S01]  /*7670*/  SYNCS.PHASECHK.TRANS64.TRYWAIT P0, [R6+URZ], R5 ;  /* 0x00000005060075a7 */ /* 0x000e62000800017f */
[----:B------:R-:W-:-:S05]  /*7680*/  VIADD R2, R7, 0x1 ;  /* 0x0000000107027836 */ /* 0x000fca0000000000 */
[----:B------:R-:W-:-:S04]  /*7690*/  ISETP.NE.AND P1, PT, R2, 0x1c, PT ;  /* 0x0000001c0200780c */ /* 0x000fc80003f25270 */
[----:B0-----:R-:W-:Y:S02]  /*76a0*/  SEL R4, RZ, 0x1, P1 ;  /* 0x00000001ff047807 */ /* 0x001fe40000800000 */
[----:B------:R-:W-:Y:S02]  /*76b0*/  SEL R3, R2, RZ, P1 ;  /* 0x000000ff02037207 */ /* 0x000fe40000800000 */
[----:B------:R-:W-:Y:S01]  /*76c0*/  LOP3.LUT R4, R11, R4, RZ, 0x3c, !PT ;  /* 0x000000040b047212 */ /* 0x000fe200078e3cff */
[----:B-1----:R-:W-:Y:S06]  /*76d0*/  @!P0 BRA `(.L_x_154) ;  /* 0x0000000800e08947 */ /* 0x002fec0003800000 */
.L_x_191:
[----:B------:R-:W-:Y:S01]  /*76e0*/  IMAD R3, R3, 0x8, R0 ;  /* 0x0000000803037824 */ /* 0x000fe200078e0200 */
[----:B------:R-:W-:-:S07]  /*76f0*/  SHF.L.U32 R0, R4, 0x1f, RZ ;  /* 0x0000001f04007819 */ /* 0x000fce00000006ff */
.L_x_155:
[----:B-1----:R1:W2:Y:S02]  /*7700*/  SYNCS.PHASECHK.TRANS64.TRYWAIT P0, [R3+URZ], R0 ;  /* 0x00000000030075a7 */ /* 0x0022a4000800017f */
[----:B--2---:R-:W-:Y:S05]  /*7710*/  @!P0 NANOSLEEP.SYNCS 0x989680 ;  /* 0x009896800000895d */ /* 0x004fea0003900000 */
[----:B------:R-:W2:Y:S02]  /*7720*/  @!P0 SYNCS.PHASECHK.TRANS64 P0, [R3+URZ], R0 ;  /* 0x00000000030085a7 */ /* 0x000ea4000800007f */
[----:B--2---:R-:W-:Y:S05]  /*7730*/  @!P0 BRA `(.L_x_155) ;  /* 0xfffffffc00f08947 */ /* 0x004fea000383ffff */
.L_x_126:
[----:B------:R-:W-:Y:S05]  /*7740*/  BSYNC B0 ;  /* 0x0000000000007941 */ /* 0x000fea0003800000 */
.L_x_125:
[----:B------:R-:W-:Y:S05]  /*7750*/  EXIT ;  /* 0x000000000000794d */ /* 0x000fea0003800000 */
.L_x_20:
[----:B0-----:R-:W-:-:S04]  /*7760*/  IMAD.U32 R15, RZ, RZ, UR15 ;  /* 0x0000000fff0f7e24 */ /* 0x001fc8000f8e00ff */
[----:B------:R0:W1:Y:S03]  /*7770*/  SYNCS.PHASECHK.TRANS64.TRYWAIT P1, [R15+URZ+-0x8], R14 ;  /* 0xfffff80e0f0075a7 */ /* 0x000066000802017f */
[----:B-1----:R-:W-:Y:S05]  /*7780*/  @!P1 NANOSLEEP.SYNCS 0x989680 ;  /* 0x009896800000995d */ /* 0x002fea0003900000 */
[----:B------:R-:W1:Y:S02]  /*7790*/  @!P1 SYNCS.PHASECHK.TRANS64 P1, [R15+URZ+-0x8], R14 ;  /* 0xfffff80e0f0095a7 */ /* 0x000e64000802007f */
[----:B-1----:R-:W-:Y:S05]  /*77a0*/  @!P1 BRA `(.L_x_20) ;  /* 0xfffffffc00ec9947 */ /* 0x002fea000383ffff */
[----:B------:R-:W-:Y:S05]  /*77b0*/  BRA `(.L_x_156) ;  /* 0xffffffa000807947 */ /* 0x000fea000383ffff */
.L_x_25:
[----:B-1----:R-:W-:-:S04]  /*77c0*/  IMAD.U32 R15, RZ, RZ, UR6 ;  /* 0x00000006ff0f7e24 */ /* 0x002fc8000f8e00ff */
[----:B------:R1:W3:Y:S03]  /*77d0*/  SYNCS.PHASECHK.TRANS64.TRYWAIT P1, [R15+URZ], R14 ;  /* 0x0000000e0f0075a7 */ /* 0x0002e6000802017f */
[----:B---3--:R-:W-:Y:S05]  /*77e0*/  @!P1 NANOSLEEP.SYNCS 0x989680 ;  /* 0x009896800000995d */ /* 0x008fea0003900000 */
[----:B------:R-:W3:Y:S02]  /*77f0*/  @!P1 SYNCS.PHASECHK.TRANS64 P1, [R15+URZ], R14 ;  /* 0x0000000e0f0095a7 */ /* 0x000ee4000802007f */
[----:B---3--:R-:W-:Y:S05]  /*7800*/  @!P1 BRA `(.L_x_25) ;  /* 0xfffffffc00ec9947 */ /* 0x008fea000383ffff */
[----:B------:R-:W-:Y:S05]  /*7810*/  BRA `(.L_x_24) ;  /* 0xffffffa4002c7947 */ /* 0x000fea000383ffff */
.L_x_31:
[----:B-1----:R-:W-:-:S04]  /*7820*/  IMAD.U32 R19, RZ, RZ, UR9 ;  /* 0x00000009ff137e24 */ /* 0x002fc8000f8e00ff */
[----:B------:R1:W3:Y:S03]  /*7830*/  SYNCS.PHASECHK.TRANS64.TRYWAIT P1, [R19+URZ], R18 ;  /* 0x00000012130075a7 */ /* 0x0002e6000802017f */
[----:B---3--:R-:W-:Y:S05]  /*7840*/  @!P1 NANOSLEEP.SYNCS 0x989680 ;  /* 0x009896800000995d */ /* 0x008fea0003900000 */
[----:B------:R-:W3:Y:S02]  /*7850*/  @!P1 SYNCS.PHASECHK.TRANS64 P1, [R19+URZ], R18 ;  /* 0x00000012130095a7 */ /* 0x000ee4000802007f */
[----:B---3--:R-:W-:Y:S05]  /*7860*/  @!P1 BRA `(.L_x_31) ;  /* 0xfffffffc00ec9947 */ /* 0x008fea000383ffff */
[----:B------:R-:W-:Y:S05]  /*7870*/  BRA `(.L_x_30) ;  /* 0xffffffa800847947 */ /* 0x000fea000383ffff */
.L_x_39:
[----:B01----:R-:W-:-:S04]  /*7880*/  IMAD.U32 R15, RZ, RZ, UR15 ;  /* 0x0000000fff0f7e24 */ /* 0x003fc8000f8e00ff */
[----:B------:R0:W1:Y:S03]  /*7890*/  SYNCS.PHASECHK.TRANS64.TRYWAIT P1, [R15+URZ+0x8], R14 ;  /* 0x0000080e0f0075a7 */ /* 0x000066000802017f */
[----:B-1----:R-:W-:Y:S05]  /*78a0*/  @!P1 NANOSLEEP.SYNCS 0x989680 ;  /* 0x009896800000995d */ /* 0x002fea0003900000 */
[----:B------:R-:W1:Y:S02]  /*78b0*/  @!P1 SYNCS.PHASECHK.TRANS64 P1, [R15+URZ+0x8], R14 ;  /* 0x0000080e0f0095a7 */ /* 0x000e64000802007f */
[----:B-1----:R-:W-:Y:S05]  /*78c0*/  @!P1 BRA `(.L_x_39) ;  /* 0xfffffffc00ec9947 */ /* 0x002fea000383ffff */
[----:B------:R-:W-:Y:S05]  /*78d0*/  BRA `(.L_x_157) ;  /* 0xffffffb000c87947 */ /* 0x000fea000383ffff */
.L_x_112:
[----:B------:R-:W-:Y:S01]  /*78e0*/  BSSY B1, `(.L_x_158) ;  /* 0x0000006000017945 */ /* 0x000fe20003800000 */
[----:B------:R-:W-:-:S07]  /*78f0*/  IMAD.MOV.U32 R10, RZ, RZ, -0x1 ;  /* 0xffffffffff0a7424 */ /* 0x000fce00078e00ff */
[----:B------:R-:W-:Y:S05]  /*7900*/  WARPSYNC.COLLECTIVE R10, `(.L_x_159) ;  /* 0x000000000a0c7348 */ /* 0x000fea0003c00000 */
[----:B------:R-:W-:Y:S02]  /*7910*/  ELECT P1, UR62, PT ;  /* 0x00000000003e782f */ /* 0x000fe40003820000 */
[----:B------:R-:W-:Y:S01]  /*7920*/  MOV R10, UR62 ;  /* 0x0000003e000a7c02 */ /* 0x000fe20008000f00 */
[----:B------:R-:W-:Y:S10]  /*7930*/  ENDCOLLECTIVE ;  /* 0x000000000000791b */ /* 0x000ff40003800000 */
.L_x_159:
[----:B------:R-:W-:Y:S05]  /*7940*/  BSYNC B1 ;  /* 0x0000000000017941 */ /* 0x000fea0003800000 */
.L_x_158:
[----:B------:R-:W-:Y:S05]  /*7950*/  BRA `(.L_x_160) ;  /* 0xffffffe000a07947 */ /* 0x000fea000383ffff */
.L_x_115:
[----:B0-----:R0:W1:Y:S02]  /*7960*/  SYNCS.PHASECHK.TRANS64.TRYWAIT P1, [R19+URZ+0xe0], R10 ;  /* 0x0000e00a130075a7 */ /* 0x001064000802017f */
[----:B-1----:R-:W-:Y:S05]  /*7970*/  @!P1 NANOSLEEP.SYNCS 0x989680 ;  /* 0x009896800000995d */ /* 0x002fea0003900000 */
[----:B------:R-:W1:Y:S02]  /*7980*/  @!P1 SYNCS.PHASECHK.TRANS64 P1, [R19+URZ+0xe0], R10 ;  /* 0x0000e00a130095a7 */ /* 0x000e64000802007f */
[----:B-1----:R-:W-:Y:S05]  /*7990*/  @!P1 BRA `(.L_x_115) ;  /* 0xfffffffc00f09947 */ /* 0x002fea000383ffff */
[----:B------:R-:W-:Y:S05]  /*79a0*/  BRA `(.L_x_161) ;  /* 0xffffffe000dc7947 */ /* 0x000fea000383ffff */
.L_x_124:
[----:B------:R-:W-:Y:S01]  /*79b0*/  BSSY B0, `(.L_x_162) ;  /* 0x0000006000007945 */ /* 0x000fe20003800000 */
[----:B------:R-:W-:-:S07]  /*79c0*/  IMAD.MOV.U32 R10, RZ, RZ, -0x1 ;  /* 0xffffffffff0a7424 */ /* 0x000fce00078e00ff */
[----:B------:R-:W-:Y:S05]  /*79d0*/  WARPSYNC.COLLECTIVE R10, `(.L_x_163) ;  /* 0x000000000a0c7348 */ /* 0x000fea0003c00000 */
[----:B------:R-:W-:Y:S02]  /*79e0*/  ELECT P1, UR62, PT ;  /* 0x00000000003e782f */ /* 0x000fe40003820000 */
[----:B------:R-:W-:Y:S01]  /*79f0*/  MOV R10, UR62 ;  /* 0x0000003e000a7c02 */ /* 0x000fe20008000f00 */
[----:B------:R-:W-:Y:S10]  /*7a00*/  ENDCOLLECTIVE ;  /* 0x000000000000791b */ /* 0x000ff40003800000 */
.L_x_163:
[----:B------:R-:W-:Y:S05]  /*7a10*/  BSYNC B0 ;  /* 0x0000000000007941 */ /* 0x000fea0003800000 */
.L_x_162:
[----:B------:R-:W-:Y:S01]  /*7a20*/  PLOP3.LUT P0, PT, P1, PT, PT, 0x80, 0x0 ;  /* 0x000000000000781c */ /* 0x000fe20000f0f070 */
[----:B------:R-:W-:-:S12]  /*7a30*/  BRA `(.L_x_164) ;  /* 0xffffffec00347947 */ /* 0x000fd8000383ffff */
.L_x_128:
[----:B0-----:R0:W1:Y:S02]  /*7a40*/  SYNCS.PHASECHK.TRANS64.TRYWAIT P0, [R5+URZ], R2 ;  /* 0x00000002050075a7 */ /* 0x001064000800017f */
[----:B-1----:R-:W-:Y:S05]  /*7a50*/  @!P0 NANOSLEEP.SYNCS 0x989680 ;  /* 0x009896800000895d */ /* 0x002fea0003900000 */
[----:B------:R-:W1:Y:S02]  /*7a60*/  @!P0 SYNCS.PHASECHK.TRANS64 P0, [R5+URZ], R2 ;  /* 0x00000002050085a7 */ /* 0x000e64000800007f */
[----:B-1----:R-:W-:Y:S05]  /*7a70*/  @!P0 BRA `(.L_x_128) ;  /* 0xfffffffc00f08947 */ /* 0x002fea000383ffff */
[----:B------:R-:W-:Y:S05]  /*7a80*/  BRA `(.L_x_165) ;  /* 0xffffffec00747947 */ /* 0x000fea000383ffff */
.L_x_129:
[----:B0-----:R0:W1:Y:S02]  /*7a90*/  SYNCS.PHASECHK.TRANS64.TRYWAIT P0, [R7+URZ], R4 ;  /* 0x00000004070075a7 */ /* 0x001064000800017f */
[----:B-1----:R-:W-:Y:S05]  /*7aa0*/  @!P0 NANOSLEEP.SYNCS 0x989680 ;  /* 0x009896800000895d */ /* 0x002fea0003900000 */
[----:B------:R-:W1:Y:S02]  /*7ab0*/  @!P0 SYNCS.PHASECHK.TRANS64 P0, [R7+URZ], R4 ;  /* 0x00000004070085a7 */ /* 0x000e64000800007f */
[----:B-1----:R-:W-:Y:S05]  /*7ac0*/  @!P0 BRA `(.L_x_129) ;  /* 0xfffffffc00f08947 */ /* 0x002fea000383ffff */
[----:B------:R-:W-:Y:S05]  /*7ad0*/  BRA `(.L_x_166) ;  /* 0xffffffec00847947 */ /* 0x000fea000383ffff */
.L_x_130:
[----:B0-----:R0:W1:Y:S02]  /*7ae0*/  SYNCS.PHASECHK.TRANS64.TRYWAIT P0, [R6+URZ], R5 ;  /* 0x00000005060075a7 */ /* 0x001064000800017f */
[----:B-1----:R-:W-:Y:S05]  /*7af0*/  @!P0 NANOSLEEP.SYNCS 0x989680 ;  /* 0x009896800000895d */ /* 0x002fea0003900000 */
[----:B------:R-:W1:Y:S02]  /*7b00*/  @!P0 SYNCS.PHASECHK.TRANS64 P0, [R6+URZ], R5 ;  /* 0x00000005060085a7 */ /* 0x000e64000800007f */
[----:B-1----:R-:W-:Y:S05]  /*7b10*/  @!P0 BRA `(.L_x_130) ;  /* 0xfffffffc00f08947 */ /* 0x002fea000383ffff */
[----:B------:R-:W-:Y:S05]  /*7b20*/  BRA `(.L_x_167) ;  /* 0xffffffec00947947 */ /* 0x000fea000383ffff */
.L_x_131:
[----:B0-----:R0:W1:Y:S02]  /*7b30*/  SYNCS.PHASECHK.TRANS64.TRYWAIT P0, [R9+URZ], R4 ;  /* 0x00000004090075a7 */ /* 0x001064000800017f */
[----:B-1----:R-:W-:Y:S05]  /*7b40*/  @!P0 NANOSLEEP.SYNCS 0x989680 ;  /* 0x009896800000895d */ /* 0x002fea0003900000 */
[----:B------:R-:W1:Y:S02]  /*7b50*/  @!P0 SYNCS.PHASECHK.TRANS64 P0, [R9+URZ], R4 ;  /* 0x00000004090085a7 */ /* 0x000e64000800007f */
[----:B-1----:R-:W-:Y:S05]  /*7b60*/  @!P0 BRA `(.L_x_131) ;  /* 0xfffffffc00f08947 */ /* 0x002fea000383ffff */
[----:B------:R-:W-:Y:S05]  /*7b70*/  BRA `(.L_x_168) ;  /* 0xffffffec00a47947 */ /* 0x000fea000383ffff */
.L_x_132:
[----:B0-----:R0:W1:Y:S02]  /*7b80*/  SYNCS.PHASECHK.TRANS64.TRYWAIT P0, [R6+URZ], R5 ;  /* 0x00000005060075a7 */ /* 0x001064000800017f */
[----:B-1----:R-:W-:Y:S05]  /*7b90*/  @!P0 NANOSLEEP.SYNCS 0x989680 ;  /* 0x009896800000895d */ /* 0x002fea0003900000 */
[----:B------:R-:W1:Y:S02]  /*7ba0*/  @!P0 SYNCS.PHASECHK.TRANS64 P0, [R6+URZ], R5 ;  /* 0x00000005060085a7 */ /* 0x000e64000800007f */
[----:B-1----:R-:W-:Y:S05]  /*7bb0*/  @!P0 BRA `(.L_x_132) ;  /* 0xfffffffc00f08947 */ /* 0x002fea000383ffff */
[----:B------:R-:W-:Y:S05]  /*7bc0*/  BRA `(.L_x_169) ;  /* 0xffffffec00b47947 */ /* 0x000fea000383ffff */
.L_x_133:
[----:B0-----:R0:W1:Y:S02]  /*7bd0*/  SYNCS.PHASECHK.TRANS64.TRYWAIT P0, [R9+URZ], R4 ;  /* 0x00000004090075a7 */ /* 0x001064000800017f */
[----:B-1----:R-:W-:Y:S05]  /*7be0*/  @!P0 NANOSLEEP.SYNCS 0x989680 ;  /* 0x009896800000895d */ /* 0x002fea0003900000 */
[----:B------:R-:W1:Y:S02]  /*7bf0*/  @!P0 SYNCS.PHASECHK.TRANS64 P0, [R9+URZ], R4 ;  /* 0x00000004090085a7 */ /* 0x000e64000800007f */
[----:B-1----:R-:W-:Y:S05]  /*7c00*/  @!P0 BRA `(.L_x_133) ;  /* 0xfffffffc00f08947 */ /* 0x002fea000383ffff */
[----:B------:R-:W-:Y:S05]  /*7c10*/  BRA `(.L_x_170) ;  /* 0xffffffec00c47947 */ /* 0x000fea000383ffff */
.L_x_134:
[----:B0-----:R0:W1:Y:S02]  /*7c20*/  SYNCS.PHASECHK.TRANS64.TRYWAIT P0, [R6+URZ], R5 ;  /* 0x00000005060075a7 */ /* 0x001064000800017f */
[----:B-1----:R-:W-:Y:S05]  /*7c30*/  @!P0 NANOSLEEP.SYNCS 0x989680 ;  /* 0x009896800000895d */ /* 0x002fea0003900000 */
[----:B------:R-:W1:Y:S02]  /*7c40*/  @!P0 SYNCS.PHASECHK.TRANS64 P0, [R6+URZ], R5 ;  /* 0x00000005060085a7 */ /* 0x000e64000800007f */
[----:B-1----:R-:W-:Y:S05]  /*7c50*/  @!P0 BRA `(.L_x_134) ;  /* 0xfffffffc00f08947 */ /* 0x002fea000383ffff */
[----:B------:R-:W-:Y:S05]  /*7c60*/  BRA `(.L_x_171) ;  /* 0xffffffec00d47947 */ /* 0x000fea000383ffff */
.L_x_135:
[----:B0-----:R0:W1:Y:S02]  /*7c70*/  SYNCS.PHASECHK.TRANS64.TRYWAIT P0, [R9+URZ], R4 ;  /* 0x00000004090075a7 */ /* 0x001064000800017f */
[----:B-1----:R-:W-:Y:S05]  /*7c80*/  @!P0 NANOSLEEP.SYNCS 0x989680 ;  /* 0x009896800000895d */ /* 0x002fea0003900000 */
[----:B------:R-:W1:Y:S02]  /*7c90*/  @!P0 SYNCS.PHASECHK.TRANS64 P0, [R9+URZ], R4 ;  /* 0x00000004090085a7 */ /* 0x000e64000800007f */
[----:B-1----:R-:W-:Y:S05]  /*7ca0*/  @!P0 BRA `(.L_x_135) ;  /* 0xfffffffc00f08947 */ /* 0x002fea000383ffff */
[----:B------:R-:W-:Y:S05]  /*7cb0*/  BRA `(.L_x_172) ;  /* 0xffffffec00e47947 */ /* 0x000fea000383ffff */
.L_x_136:
[----:B0-----:R0:W1:Y:S02]  /*7cc0*/  SYNCS.PHASECHK.TRANS64.TRYWAIT P0, [R6+URZ], R5 ;  /* 0x00000005060075a7 */ /* 0x001064000800017f */
[----:B-1----:R-:W-:Y:S05]  /*7cd0*/  @!P0 NANOSLEEP.SYNCS 0x989680 ;  /* 0x009896800000895d */ /* 0x002fea0003900000 */
[----:B------:R-:W1:Y:S02]  /*7ce0*/  @!P0 SYNCS.PHASECHK.TRANS64 P0, [R6+URZ], R5 ;  /* 0x00000005060085a7 */ /* 0x000e64000800007f */
[----:B-1----:R-:W-:Y:S05]  /*7cf0*/  @!P0 BRA `(.L_x_136) ;  /* 0xfffffffc00f08947 */ /* 0x002fea000383ffff */
[----:B------:R-:W-:Y:S05]  /*7d00*/  BRA `(.L_x_173) ;  /* 0xffffffec00f47947 */ /* 0x000fea000383ffff */
.L_x_137:
[----:B0-----:R0:W1:Y:S02]  /*7d10*/  SYNCS.PHASECHK.TRANS64.TRYWAIT P0, [R9+URZ], R4 ;  /* 0x00000004090075a7 */ /* 0x001064000800017f */
[----:B-1----:R-:W-:Y:S05]  /*7d20*/  @!P0 NANOSLEEP.SYNCS 0x989680 ;  /* 0x009896800000895d */ /* 0x002fea0003900000 */
[----:B------:R-:W1:Y:S02]  /*7d30*/  @!P0 SYNCS.PHASECHK.TRANS64 P0, [R9+URZ], R4 ;  /* 0x00000004090085a7 */ /* 0x000e64000800007f */
[----:B-1----:R-:W-:Y:S05]  /*7d40*/  @!P0 BRA `(.L_x_137) ;  /* 0xfffffffc00f08947 */ /* 0x002fea000383ffff */
[----:B------:R-:W-:Y:S05]  /*7d50*/  BRA `(.L_x_174) ;  /* 0xfffffff000047947 */ /* 0x000fea000383ffff */
.L_x_138:
[----:B0-----:R0:W1:Y:S02]  /*7d60*/  SYNCS.PHASECHK.TRANS64.TRYWAIT P0, [R6+URZ], R5 ;  /* 0x00000005060075a7 */ /* 0x001064000800017f */
[----:B-1----:R-:W-:Y:S05]  /*7d70*/  @!P0 NANOSLEEP.SYNCS 0x989680 ;  /* 0x009896800000895d */ /* 0x002fea0003900000 */
[----:B------:R-:W1:Y:S02]  /*7d80*/  @!P0 SYNCS.PHASECHK.TRANS64 P0, [R6+URZ], R5 ;  /* 0x00000005060085a7 */ /* 0x000e64000800007f */
[----:B-1----:R-:W-:Y:S05]  /*7d90*/  @!P0 BRA `(.L_x_138) ;  /* 0xfffffffc00f08947 */ /* 0x002fea000383ffff */
[----:B------:R-:W-:Y:S05]  /*7da0*/  BRA `(.L_x_175) ;  /* 0xfffffff000147947 */ /* 0x000fea000383ffff */
.L_x_139:
[----:B0-----:R0:W1:Y:S02]  /*7db0*/  SYNCS.PHASECHK.TRANS64.TRYWAIT P0, [R9+URZ], R4 ;  /* 0x00000004090075a7 */ /* 0x001064000800017f */
[----:B-1----:R-:W-:Y:S05]  /*7dc0*/  @!P0 NANOSLEEP.SYNCS 0x989680 ;  /* 0x009896800000895d */ /* 0x002fea0003900000 */
[----:B------:R-:W1:Y:S02]  /*7dd0*/  @!P0 SYNCS.PHASECHK.TRANS64 P0, [R9+URZ], R4 ;  /* 0x00000004090085a7 */ /* 0x000e64000800007f */
[----:B-1----:R-:W-:Y:S05]  /*7de0*/  @!P0 BRA `(.L_x_139) ;  /* 0xfffffffc00f08947 */ /* 0x002fea000383ffff */
[----:B------:R-:W-:Y:S05]  /*7df0*/  BRA `(.L_x_176) ;  /* 0xfffffff000247947 */ /* 0x000fea000383ffff */
.L_x_140:
[----:B0-----:R0:W1:Y:S02]  /*7e00*/  SYNCS.PHASECHK.TRANS64.TRYWAIT P0, [R6+URZ], R5 ;  /* 0x00000005060075a7 */ /* 0x001064000800017f */
[----:B-1----:R-:W-:Y:S05]  /*7e10*/  @!P0 NANOSLEEP.SYNCS 0x989680 ;  /* 0x009896800000895d */ /* 0x002fea0003900000 */
[----:B------:R-:W1:Y:S02]  /*7e20*/  @!P0 SYNCS.PHASECHK.TRANS64 P0, [R6+URZ], R5 ;  /* 0x00000005060085a7 */ /* 0x000e64000800007f */
[----:B-1----:R-:W-:Y:S05]  /*7e30*/  @!P0 BRA `(.L_x_140) ;  /* 0xfffffffc00f08947 */ /* 0x002fea000383ffff */
[----:B------:R-:W-:Y:S05]  /*7e40*/  BRA `(.L_x_177) ;  /* 0xfffffff000347947 */ /* 0x000fea000383ffff */
.L_x_141:
[----:B0-----:R0:W1:Y:S02]  /*7e50*/  SYNCS.PHASECHK.TRANS64.TRYWAIT P0, [R9+URZ], R4 ;  /* 0x00000004090075a7 */ /* 0x001064000800017f */
[----:B-1----:R-:W-:Y:S05]  /*7e60*/  @!P0 NANOSLEEP.SYNCS 0x989680 ;  /* 0x009896800000895d */ /* 0x002fea0003900000 */
[----:B------:R-:W1:Y:S02]  /*7e70*/  @!P0 SYNCS.PHASECHK.TRANS64 P0, [R9+URZ], R4 ;  /* 0x00000004090085a7 */ /* 0x000e64000800007f */
[----:B-1----:R-:W-:Y:S05]  /*7e80*/  @!P0 BRA `(.L_x_141) ;  /* 0xfffffffc00f08947 */ /* 0x002fea000383ffff */
[----:B------:R-:W-:Y:S05]  /*7e90*/  BRA `(.L_x_178) ;  /* 0xfffffff000447947 */ /* 0x000fea000383ffff */
.L_x_142:
[----:B0-----:R0:W1:Y:S02]  /*7ea0*/  SYNCS.PHASECHK.TRANS64.TRYWAIT P0, [R6+URZ], R5 ;  /* 0x00000005060075a7 */ /* 0x001064000800017f */
[----:B-1----:R-:W-:Y:S05]  /*7eb0*/  @!P0 NANOSLEEP.SYNCS 0x989680 ;  /* 0x009896800000895d */ /* 0x002fea0003900000 */
[----:B------:R-:W1:Y:S02]  /*7ec0*/  @!P0 SYNCS.PHASECHK.TRANS64 P0, [R6+URZ], R5 ;  /* 0x00000005060085a7 */ /* 0x000e64000800007f */
[----:B-1----:R-:W-:Y:S05]  /*7ed0*/  @!P0 BRA `(.L_x_142) ;  /* 0xfffffffc00f08947 */ /* 0x002fea000383ffff */
[----:B------:R-:W-:Y:S05]  /*7ee0*/  BRA `(.L_x_179) ;  /* 0xfffffff000547947 */ /* 0x000fea000383ffff */
.L_x_143:
[----:B0-----:R0:W1:Y:S02]  /*7ef0*/  SYNCS.PHASECHK.TRANS64.TRYWAIT P0, [R9+URZ], R4 ;  /* 0x00000004090075a7 */ /* 0x001064000800017f */
[----:B-1----:R-:W-:Y:S05]  /*7f00*/  @!P0 NANOSLEEP.SYNCS 0x989680 ;  /* 0x009896800000895d */ /* 0x002fea0003900000 */
[----:B------:R-:W1:Y:S02]  /*7f10*/  @!P0 SYNCS.PHASECHK.TRANS64 P0, [R9+URZ], R4 ;  /* 0x00000004090085a7 */ /* 0x000e64000800007f */
[----:B-1----:R-:W-:Y:S05]  /*7f20*/  @!P0 BRA `(.L_x_143) ;  /* 0xfffffffc00f08947 */ /* 0x002fea000383ffff */
[----:B------:R-:W-:Y:S05]  /*7f30*/  BRA `(.L_x_180) ;  /* 0xfffffff000647947 */ /* 0x000fea000383ffff */
.L_x_144:
[----:B0-----:R0:W1:Y:S02]  /*7f40*/  SYNCS.PHASECHK.TRANS64.TRYWAIT P0, [R6+URZ], R5 ;  /* 0x00000005060075a7 */ /* 0x001064000800017f */
[----:B-1----:R-:W-:Y:S05]  /*7f50*/  @!P0 NANOSLEEP.SYNCS 0x989680 ;  /* 0x009896800000895d */ /* 0x002fea0003900000 */
[----:B------:R-:W1:Y:S02]  /*7f60*/  @!P0 SYNCS.PHASECHK.TRANS64 P0, [R6+URZ], R5 ;  /* 0x00000005060085a7 */ /* 0x000e64000800007f */
[----:B-1----:R-:W-:Y:S05]  /*7f70*/  @!P0 BRA `(.L_x_144) ;  /* 0xfffffffc00f08947 */ /* 0x002fea000383ffff */
[----:B------:R-:W-:Y:S05]  /*7f80*/  BRA `(.L_x_181) ;  /* 0xfffffff000747947 */ /* 0x000fea000383ffff */
.L_x_145:
[----:B0-----:R0:W1:Y:S02]  /*7f90*/  SYNCS.PHASECHK.TRANS64.TRYWAIT P0, [R9+URZ], R4 ;  /* 0x00000004090075a7 */ /* 0x001064000800017f */
[----:B-1----:R-:W-:Y:S05]  /*7fa0*/  @!P0 NANOSLEEP.SYNCS 0x989680 ;  /* 0x009896800000895d */ /* 0x002fea0003900000 */
[----:B------:R-:W1:Y:S02]  /*7fb0*/  @!P0 SYNCS.PHASECHK.TRANS64 P0, [R9+URZ], R4 ;  /* 0x00000004090085a7 */ /* 0x000e64000800007f */
[----:B-1----:R-:W-:Y:S05]  /*7fc0*/  @!P0 BRA `(.L_x_145) ;  /* 0xfffffffc00f08947 */ /* 0x002fea000383ffff */
[----:B------:R-:W-:Y:S05]  /*7fd0*/  BRA `(.L_x_182) ;  /* 0xfffffff000847947 */ /* 0x000fea000383ffff */
.L_x_146:
[----:B0-----:R0:W1:Y:S02]  /*7fe0*/  SYNCS.PHASECHK.TRANS64.TRYWAIT P0, [R6+URZ], R5 ;  /* 0x00000005060075a7 */ /* 0x001064000800017f */
[----:B-1----:R-:W-:Y:S05]  /*7ff0*/  @!P0 NANOSLEEP.SYNCS 0x989680 ;  /* 0x009896800000895d */ /* 0x002fea0003900000 */
[----:B------:R-:W1:Y:S02]  /*8000*/  @!P0 SYNCS.PHASECHK.TRANS64 P0, [R6+URZ], R5 ;  /* 0x00000005060085a7 */ /* 0x000e64000800007f */
[----:B-1----:R-:W-:Y:S05]  /*8010*/  @!P0 BRA `(.L_x_146) ;  /* 0xfffffffc00f08947 */ /* 0x002fea000383ffff */
[----:B------:R-:W-:Y:S05]  /*8020*/  BRA `(.L_x_183) ;  /* 0xfffffff000947947 */ /* 0x000fea000383ffff */
.L_x_147:
[----:B0-----:R0:W1:Y:S02]  /*8030*/  SYNCS.PHASECHK.TRANS64.TRYWAIT P0, [R9+URZ], R4 ;  /* 0x00000004090075a7 */ /* 0x001064000800017f */
[----:B-1----:R-:W-:Y:S05]  /*8040*/  @!P0 NANOSLEEP.SYNCS 0x989680 ;  /* 0x009896800000895d */ /* 0x002fea0003900000 */
[----:B------:R-:W1:Y:S02]  /*8050*/  @!P0 SYNCS.PHASECHK.TRANS64 P0, [R9+URZ], R4 ;  /* 0x00000004090085a7 */ /* 0x000e64000800007f */
[----:B-1----:R-:W-:Y:S05]  /*8060*/  @!P0 BRA `(.L_x_147) ;  /* 0xfffffffc00f08947 */ /* 0x002fea000383ffff */
[----:B------:R-:W-:Y:S05]  /*8070*/  BRA `(.L_x_184) ;  /* 0xfffffff000a47947 */ /* 0x000fea000383ffff */
.L_x_148:
[----:B0-----:R0:W1:Y:S02]  /*8080*/  SYNCS.PHASECHK.TRANS64.TRYWAIT P0, [R6+URZ], R5 ;  /* 0x00000005060075a7 */ /* 0x001064000800017f */
[----:B-1----:R-:W-:Y:S05]  /*8090*/  @!P0 NANOSLEEP.SYNCS 0x989680 ;  /* 0x009896800000895d */ /* 0x002fea0003900000 */
[----:B------:R-:W1:Y:S02]  /*80a0*/  @!P0 SYNCS.PHASECHK.TRANS64 P0, [R6+URZ], R5 ;  /* 0x00000005060085a7 */ /* 0x000e64000800007f */
[----:B-1----:R-:W-:Y:S05]  /*80b0*/  @!P0 BRA `(.L_x_148) ;  /* 0xfffffffc00f08947 */ /* 0x002fea000383ffff */
[----:B------:R-:W-:Y:S05]  /*80c0*/  BRA `(.L_x_185) ;  /* 0xfffffff000b47947 */ /* 0x000fea000383ffff */
.L_x_149:
[----:B0-----:R0:W1:Y:S02]  /*80d0*/  SYNCS.PHASECHK.TRANS64.TRYWAIT P0, [R9+URZ], R4 ;  /* 0x00000004090075a7 */ /* 0x001064000800017f */
[----:B-1----:R-:W-:Y:S05]  /*80e0*/  @!P0 NANOSLEEP.SYNCS 0x989680 ;  /* 0x009896800000895d */ /* 0x002fea0003900000 */
[----:B------:R-:W1:Y:S02]  /*80f0*/  @!P0 SYNCS.PHASECHK.TRANS64 P0, [R9+URZ], R4 ;  /* 0x00000004090085a7 */ /* 0x000e64000800007f */
[----:B-1----:R-:W-:Y:S05]  /*8100*/  @!P0 BRA `(.L_x_149) ;  /* 0xfffffffc00f08947 */ /* 0x002fea000383ffff */
[----:B------:R-:W-:Y:S05]  /*8110*/  BRA `(.L_x_186) ;  /* 0xfffffff000c47947 */ /* 0x000fea000383ffff */
.L_x_150:
[----:B0-----:R0:W1:Y:S02]  /*8120*/  SYNCS.PHASECHK.TRANS64.TRYWAIT P0, [R6+URZ], R5 ;  /* 0x00000005060075a7 */ /* 0x001064000800017f */
[----:B-1----:R-:W-:Y:S05]  /*8130*/  @!P0 NANOSLEEP.SYNCS 0x989680 ;  /* 0x009896800000895d */ /* 0x002fea0003900000 */
[----:B------:R-:W1:Y:S02]  /*8140*/  @!P0 SYNCS.PHASECHK.TRANS64 P0, [R6+URZ], R5 ;  /* 0x00000005060085a7 */ /* 0x000e64000800007f */
[----:B-1----:R-:W-:Y:S05]  /*8150*/  @!P0 BRA `(.L_x_150) ;  /* 0xfffffffc00f08947 */ /* 0x002fea000383ffff */
[----:B------:R-:W-:Y:S05]  /*8160*/  BRA `(.L_x_187) ;  /* 0xfffffff000d47947 */ /* 0x000fea000383ffff */
.L_x_151:
[----:B0-----:R0:W1:Y:S02]  /*8170*/  SYNCS.PHASECHK.TRANS64.TRYWAIT P0, [R9+URZ], R4 ;  /* 0x00000004090075a7 */ /* 0x001064000800017f */
[----:B-1----:R-:W-:Y:S05]  /*8180*/  @!P0 NANOSLEEP.SYNCS 0x989680 ;  /* 0x009896800000895d */ /* 0x002fea0003900000 */
[----:B------:R-:W1:Y:S02]  /*8190*/  @!P0 SYNCS.PHASECHK.TRANS64 P0, [R9+URZ], R4 ;  /* 0x00000004090085a7 */ /* 0x000e64000800007f */
[----:B-1----:R-:W-:Y:S05]  /*81a0*/  @!P0 BRA `(.L_x_151) ;  /* 0xfffffffc00f08947 */ /* 0x002fea000383ffff */
[----:B------:R-:W-:Y:S05]  /*81b0*/  BRA `(.L_x_188) ;  /* 0xfffffff000e47947 */ /* 0x000fea000383ffff */
.L_x_152:
[----:B0-----:R0:W1:Y:S02]  /*81c0*/  SYNCS.PHASECHK.TRANS64.TRYWAIT P0, [R6+URZ], R5 ;  /* 0x00000005060075a7 */ /* 0x001064000800017f */
[----:B-1----:R-:W-:Y:S05]  /*81d0*/  @!P0 NANOSLEEP.SYNCS 0x989680 ;  /* 0x009896800000895d */ /* 0x002fea0003900000 */
[----:B------:R-:W1:Y:S02]  /*81e0*/  @!P0 SYNCS.PHASECHK.TRANS64 P0, [R6+URZ], R5 ;  /* 0x00000005060085a7 */ /* 0x000e64000800007f */
[----:B-1----:R-:W-:Y:S05]  /*81f0*/  @!P0 BRA `(.L_x_152) ;  /* 0xfffffffc00f08947 */ /* 0x002fea000383ffff */
[----:B------:R-:W-:Y:S05]  /*8200*/  BRA `(.L_x_189) ;  /* 0xfffffff000f47947 */ /* 0x000fea000383ffff */
.L_x_153:
[----:B0-----:R0:W1:Y:S02]  /*8210*/  SYNCS.PHASECHK.TRANS64.TRYWAIT P0, [R9+URZ], R4 ;  /* 0x00000004090075a7 */ /* 0x001064000800017f */
[----:B-1----:R-:W-:Y:S05]  /*8220*/  @!P0 NANOSLEEP.SYNCS 0x989680 ;  /* 0x009896800000895d */ /* 0x002fea0003900000 */
[----:B------:R-:W1:Y:S02]  /*8230*/  @!P0 SYNCS.PHASECHK.TRANS64 P0, [R9+URZ], R4 ;  /* 0x00000004090085a7 */ /* 0x000e64000800007f */
[----:B-1----:R-:W-:Y:S05]  /*8240*/  @!P0 BRA `(.L_x_153) ;  /* 0xfffffffc00f08947 */ /* 0x002fea000383ffff */
[----:B------:R-:W-:Y:S05]  /*8250*/  BRA `(.L_x_190) ;  /* 0xfffffff400047947 */ /* 0x000fea000383ffff */
.L_x_154:
[----:B0-----:R0:W1:Y:S02]  /*8260*/  SYNCS.PHASECHK.TRANS64.TRYWAIT P0, [R6+URZ], R5 ;  /* 0x00000005060075a7 */ /* 0x001064000800017f */
[----:B-1----:R-:W-:Y:S05]  /*8270*/  @!P0 NANOSLEEP.SYNCS 0x989680 ;  /* 0x009896800000895d */ /* 0x002fea0003900000 */
[----:B------:R-:W1:Y:S02]  /*8280*/  @!P0 SYNCS.PHASECHK.TRANS64 P0, [R6+URZ], R5 ;  /* 0x00000005060085a7 */ /* 0x000e64000800007f */
[----:B-1----:R-:W-:Y:S05]  /*8290*/  @!P0 BRA `(.L_x_154) ;  /* 0xfffffffc00f08947 */ /* 0x002fea000383ffff */
[----:B------:R-:W-:Y:S05]  /*82a0*/  BRA `(.L_x_191) ;  /* 0xfffffff4000c7947 */ /* 0x000fea000383ffff */
.L_x_192:
[----:B------:R-:W-:-:S00]  /*82b0*/  BRA `(.L_x_192) ;  /* 0xfffffffc00fc7947 */ /* 0x000fc0000383ffff */
[----:B------:R-:W-:-:S00]  /*82c0*/  NOP ;  /* 0x0000000000007918 */ /* 0x000fc00000000000 */
        /* <DEDUP_REMOVED lines=11> */
.L_x_193:


//--------------------- .nv.shared._ZN7cutlass13device_kernelINS_4gemm6kernel13GemmUniversalIN4cute5tupleIJiiiiEEENS1_10collective13CollectiveMmaINS1_37MainloopSm90TmaGmmaWarpSpecializedFP8ILi28ENS5_IJNS4_1CILi1EEENSA_ILi2EEESB_EEENS1_32KernelTmaWarpSpecializedPingpongEEENS5_IJNSA_ILi64EEESG_SG_EEENS_12float_e4m3_tENS5_IJlSB_lEEESI_SJ_NS4_8TiledMMAINS4_8MMA_AtomIJNS4_4SM904GMMA30MMA_64x64x32_F32E4M3E4M3_SS_TNILNSN_7ScaleInE1ELSP_1EEEEEENS4_6LayoutINS5_IJSB_SB_SB_EEENS5_IJNSA_ILi0EEESU_SU_EEEEENS5_IJNS4_10UnderscoreESX_SX_EEEEENS4_23SM90_TMA_LOAD_MULTICASTENS4_14ComposedLayoutINS4_7SwizzleILi2ELi4ELi3EEENS4_18smem_ptr_flag_bitsILi8EEENSS_INS5_IJNSA_ILi8EEESG_EEENS5_IJSG_SB_EEEEEEEvNS4_8identityENS4_13SM90_TMA_LOADES1A_vS1B_EENS_8epilogue10collective6detail29Sm90TmaWarpSpecializedAdapterINS1F_15DefaultEpilogueISI_SJ_SJ_NS1E_6thread17LinearCombinationISI_Li1EffLNS1J_9ScaleType4KindE0ELNS_15FloatRoundStyleE2ESI_EENS1_15EpilogueDefaultEEEEEvvEEEEvNT_6ParamsE --------------------------
	.section	.nv.shared._ZN7cutlass13device_kernelINS_4gemm6kernel13GemmUniversalIN4cute5tupleIJiiiiEEENS1_10collective13CollectiveMmaINS1_37MainloopSm90TmaGmmaWarpSpecializedFP8ILi28ENS5_IJNS4_1CILi1EEENSA_ILi2EEESB_EEENS1_32KernelTmaWarpSpecializedPingpongEEENS5_IJNSA_ILi64EEESG_SG_EEENS_12float_e4m3_tENS5_IJlSB_lEEESI_SJ_NS4_8TiledMMAINS4_8MMA_AtomIJNS4_4SM904GMMA30MMA_64x64x32_F32E4M3E4M3_SS_TNILNSN_7ScaleInE1ELSP_1EEEEEENS4_6LayoutINS5_IJSB_SB_SB_EEENS5_IJNSA_ILi0EEESU_SU_EEEEENS5_IJNS4_10UnderscoreESX_SX_EEEEENS4_23SM90_TMA_LOAD_MULTICASTENS4_14ComposedLayoutINS4_7SwizzleILi2ELi4ELi3EEENS4_18smem_ptr_flag_bitsILi8EEENSS_INS5_IJNSA_ILi8EEESG_EEENS5_IJSG_SB_EEEEEEEvNS4_8identityENS4_13SM90_TMA_LOADES1A_vS1B_EENS_8epilogue10collective6detail29Sm90TmaWarpSpecializedAdapterINS1F_15DefaultEpilogueISI_SJ_SJ_NS1E_6thread17LinearCombinationISI_Li1EffLNS1J_9ScaleType4KindE0ELNS_15FloatRoundStyleE2ESI_EENS1_15EpilogueDefaultEEEEEvvEEEEvNT_6ParamsE,"aw",@nobits
	.sectionflags	@""
	.align	16
	.zero		1024


//--------------------- .nv.shared.reserved.0     --------------------------
	.section	.nv.shared.reserved.0,"aw",@nobits
	.weak		__nv_reservedSMEM_offset_0_alias
	.size		__nv_reservedSMEM_offset_0_alias, 0, 0
	.other		__nv_reservedSMEM_offset_0_alias,@"STO_CUDA_RESERVED_SHARED STV_DEFAULT"
__nv_reservedSMEM_offset_0_alias:
	.zero		0


//--------------------- .nv.global                --------------------------
	.section	.nv.global,"aw",@nobits
.nv.global:
	.type		_ZN39_INTERNAL_bef2d132_4_k_cu_c535b3d1_27064cute1_E,@object
	.size		_ZN39_INTERNAL_bef2d132_4_k_cu_c535b3d1_27064cute1_E,(_ZN39_INTERNAL_bef2d132_4_k_cu_c535b3d1_27064cuda3std3__45__cpo6cbeginE - _ZN39_INTERNAL_bef2d132_4_k_cu_c535b3d1_27064cute1_E)
_ZN39_INTERNAL_bef2d132_4_k_cu_c535b3d1_27064cute1_E:
	.zero		1
	.type		_ZN39_INTERNAL_bef2d132_4_k_cu_c535b3d1_27064cuda3std3__45__cpo6cbeginE,@object
	.size		_ZN39_INTERNAL_bef2d132_4_k_cu_c535b3d1_27064cuda3std3__45__cpo6cbeginE,(_ZN39_INTERNAL_bef2d132_4_k_cu_c535b3d1_27064cuda3std3__48in_placeE - _ZN39_INTERNAL_bef2d132_4_k_cu_c535b3d1_27064cuda3std3__45__cpo6cbeginE)
_ZN39_INTERNAL_bef2d132_4_k_cu_c535b3d1_27064cuda3std3__45__cpo6cbeginE:
	.zero		1
	.type		_ZN39_INTERNAL_bef2d132_4_k_cu_c535b3d1_27064cuda3std3__48in_placeE,@object
	.size		_ZN39_INTERNAL_bef2d132_4_k_cu_c535b3d1_27064cuda3std3__48in_placeE,(_ZN39_INTERNAL_bef2d132_4_k_cu_c535b3d1_27064cuda3std6ranges3__45__cpo9iter_moveE - _ZN39_INTERNAL_bef2d132_4_k_cu_c535b3d1_27064cuda3std3__48in_placeE)
_ZN39_INTERNAL_bef2d132_4_k_cu_c535b3d1_27064cuda3std3__48in_placeE:
	.zero		1
	.type		_ZN39_INTERNAL_bef2d132_4_k_cu_c535b3d1_27064cuda3std6ranges3__45__cpo9iter_moveE,@object
	.size		_ZN39_INTERNAL_bef2d132_4_k_cu_c535b3d1_27064cuda3std6ranges3__45__cpo9iter_moveE,(_ZN39_INTERNAL_bef2d132_4_k_cu_c535b3d1_27064cuda3std3__45__cpo5beginE - _ZN39_INTERNAL_bef2d132_4_k_cu_c535b3d1_27064cuda3std6ranges3__45__cpo9iter_moveE)
_ZN39_INTERNAL_bef2d132_4_k_cu_c535b3d1_27064cuda3std6ranges3__45__cpo9iter_moveE:
	.zero		1
	.type		_ZN39_INTERNAL_bef2d132_4_k_cu_c535b3d1_27064cuda3std3__45__cpo5beginE,@object
	.size		_ZN39_INTERNAL_bef2d132_4_k_cu_c535b3d1_27064cuda3std3__45__cpo5beginE,(_ZN39_INTERNAL_bef2d132_4_k_cu_c535b3d1_27064cuda3std3__441_GLOBAL__N__bef2d132_4_k_cu_c535b3d1_27066ignoreE - _ZN39_INTERNAL_bef2d132_4_k_cu_c535b3d1_27064cuda3std3__45__cpo5beginE)
_ZN39_INTERNAL_bef2d132_4_k_cu_c535b3d1_27064cuda3std3__45__cpo5beginE:
	.zero		1
	.type		_ZN39_INTERNAL_bef2d132_4_k_cu_c535b3d1_27064cuda3std3__441_GLOBAL__N__bef2d132_4_k_cu_c535b3d1_27066ignoreE,@object
	.size		_ZN39_INTERNAL_bef2d132_4_k_cu_c535b3d1_27064cuda3std3__441_GLOBAL__N__bef2d132_4_k_cu_c535b3d1_27066ignoreE,(_ZN39_INTERNAL_bef2d132_4_k_cu_c535b3d1_27064cute7productE - _ZN39_INTERNAL_bef2d132_4_k_cu_c535b3d1_27064cuda3std3__441_GLOBAL__N__bef2d132_4_k_cu_c535b3d1_27066ignoreE)
_ZN39_INTERNAL_bef2d132_4_k_cu_c535b3d1_27064cuda3std3__441_GLOBAL__N__bef2d132_4_k_cu_c535b3d1_27066ignoreE:
	.zero		1
	.type		_ZN39_INTERNAL_bef2d132_4_k_cu_c535b3d1_27064cute7productE,@object
	.size		_ZN39_INTERNAL_bef2d132_4_k_cu_c535b3d1_27064cute7productE,(_ZN39_INTERNAL_bef2d132_4_k_cu_c535b3d1_27064cuda3std3__45__cpo3endE - _ZN39_INTERNAL_bef2d132_4_k_cu_c535b3d1_27064cute7productE)
_ZN39_INTERNAL_bef2d132_4_k_cu_c535b3d1_27064cute7productE:
	.zero		1
	.type		_ZN39_INTERNAL_bef2d132_4_k_cu_c535b3d1_27064cuda3std3__45__cpo3endE,@object
	.size		_ZN39_INTERNAL_bef2d132_4_k_cu_c535b3d1_27064cuda3std3__45__cpo3endE,(_ZN39_INTERNAL_bef2d132_4_k_cu_c535b3d1_27064cuda3std3__419piecewise_constructE - _ZN39_INTERNAL_bef2d132_4_k_cu_c535b3d1_27064cuda3std3__45__cpo3endE)
_ZN39_INTERNAL_bef2d132_4_k_cu_c535b3d1_27064cuda3std3__45__cpo3endE:
	.zero		1
	.type		_ZN39_INTERNAL_bef2d132_4_k_cu_c535b3d1_27064cuda3std3__419piecewise_constructE,@object
	.size		_ZN39_INTERNAL_bef2d132_4_k_cu_c535b3d1_27064cuda3std3__419piecewise_constructE,(_ZN39_INTERNAL_bef2d132_4_k_cu_c535b3d1_27064cuda3std3__45__cpo4cendE - _ZN39_INTERNAL_bef2d132_4_k_cu_c535b3d1_27064cuda3std3__419piecewise_constructE)
_ZN39_INTERNAL_bef2d132_4_k_cu_c535b3d1_27064cuda3std3__419piecewise_constructE:
	.zero		1
	.type		_ZN39_INTERNAL_bef2d132_4_k_cu_c535b3d1_27064cuda3std3__45__cpo4cendE,@object
	.size		_ZN39_INTERNAL_bef2d132_4_k_cu_c535b3d1_27064cuda3std3__45__cpo4cendE,(_ZN39_INTERNAL_bef2d132_4_k_cu_c535b3d1_27064cuda3std6ranges3__45__cpo4swapE - _ZN39_INTERNAL_bef2d132_4_k_cu_c535b3d1_27064cuda3std3__45__cpo4cendE)
_ZN39_INTERNAL_bef2d132_4_k_cu_c535b3d1_27064cuda3std3__45__cpo4cendE:
	.zero		1
	.type		_ZN39_INTERNAL_bef2d132_4_k_cu_c535b3d1_27064cuda3std6ranges3__45__cpo4swapE,@object
	.size		_ZN39_INTERNAL_bef2d132_4_k_cu_c535b3d1_27064cuda3std6ranges3__45__cpo4swapE,(.L_7 - _ZN39_INTERNAL_bef2d132_4_k_cu_c535b3d1_27064cuda3std6ranges3__45__cpo4swapE)
_ZN39_INTERNAL_bef2d132_4_k_cu_c535b3d1_27064cuda3std6ranges3__45__cpo4swapE:
	.zero		1
.L_7:


//--------------------- .nv.constant0._ZN7cutlass13device_kernelINS_4gemm6kernel13GemmUniversalIN4cute5tupleIJiiiiEEENS1_10collective13CollectiveMmaINS1_37MainloopSm90TmaGmmaWarpSpecializedFP8ILi28ENS5_IJNS4_1CILi1EEENSA_ILi2EEESB_EEENS1_32KernelTmaWarpSpecializedPingpongEEENS5_IJNSA_ILi64EEESG_SG_EEENS_12float_e4m3_tENS5_IJlSB_lEEESI_SJ_NS4_8TiledMMAINS4_8MMA_AtomIJNS4_4SM904GMMA30MMA_64x64x32_F32E4M3E4M3_SS_TNILNSN_7ScaleInE1ELSP_1EEEEEENS4_6LayoutINS5_IJSB_SB_SB_EEENS5_IJNSA_ILi0EEESU_SU_EEEEENS5_IJNS4_10UnderscoreESX_SX_EEEEENS4_23SM90_TMA_LOAD_MULTICASTENS4_14ComposedLayoutINS4_7SwizzleILi2ELi4ELi3EEENS4_18smem_ptr_flag_bitsILi8EEENSS_INS5_IJNSA_ILi8EEESG_EEENS5_IJSG_SB_EEEEEEEvNS4_8identityENS4_13SM90_TMA_LOADES1A_vS1B_EENS_8epilogue10collective6detail29Sm90TmaWarpSpecializedAdapterINS1F_15DefaultEpilogueISI_SJ_SJ_NS1E_6thread17LinearCombinationISI_Li1EffLNS1J_9ScaleType4KindE0ELNS_15FloatRoundStyleE2ESI_EENS1_15EpilogueDefaultEEEEEvvEEEEvNT_6ParamsE --------------------------
	.section	.nv.constant0._ZN7cutlass13device_kernelINS_4gemm6kernel13GemmUniversalIN4cute5tupleIJiiiiEEENS1_10collective13CollectiveMmaINS1_37MainloopSm90TmaGmmaWarpSpecializedFP8ILi28ENS5_IJNS4_1CILi1EEENSA_ILi2EEESB_EEENS1_32KernelTmaWarpSpecializedPingpongEEENS5_IJNSA_ILi64EEESG_SG_EEENS_12float_e4m3_tENS5_IJlSB_lEEESI_SJ_NS4_8TiledMMAINS4_8MMA_AtomIJNS4_4SM904GMMA30MMA_64x64x32_F32E4M3E4M3_SS_TNILNSN_7ScaleInE1ELSP_1EEEEEENS4_6LayoutINS5_IJSB_SB_SB_EEENS5_IJNSA_ILi0EEESU_SU_EEEEENS5_IJNS4_10UnderscoreESX_SX_EEEEENS4_23SM90_TMA_LOAD_MULTICASTENS4_14ComposedLayoutINS4_7SwizzleILi2ELi4ELi3EEENS4_18smem_ptr_flag_bitsILi8EEENSS_INS5_IJNSA_ILi8EEESG_EEENS5_IJSG_SB_EEEEEEEvNS4_8identityENS4_13SM90_TMA_LOADES1A_vS1B_EENS_8epilogue10collective6detail29Sm90TmaWarpSpecializedAdapterINS1F_15DefaultEpilogueISI_SJ_SJ_NS1E_6thread17LinearCombinationISI_Li1EffLNS1J_9ScaleType4KindE0ELNS_15FloatRoundStyleE2ESI_EENS1_15EpilogueDefaultEEEEEvvEEEEvNT_6ParamsE,"a",@progbits
	.sectionflags	@""
	.align	4
.nv.constant0._ZN7cutlass13device_kernelINS_4gemm6kernel13GemmUniversalIN4cute5tupleIJiiiiEEENS1_10collective13CollectiveMmaINS1_37MainloopSm90TmaGmmaWarpSpecializedFP8ILi28ENS5_IJNS4_1CILi1EEENSA_ILi2EEESB_EEENS1_32KernelTmaWarpSpecializedPingpongEEENS5_IJNSA_ILi64EEESG_SG_EEENS_12float_e4m3_tENS5_IJlSB_lEEESI_SJ_NS4_8TiledMMAINS4_8MMA_AtomIJNS4_4SM904GMMA30MMA_64x64x32_F32E4M3E4M3_SS_TNILNSN_7ScaleInE1ELSP_1EEEEEENS4_6LayoutINS5_IJSB_SB_SB_EEENS5_IJNSA_ILi0EEESU_SU_EEEEENS5_IJNS4_10UnderscoreESX_SX_EEEEENS4_23SM90_TMA_LOAD_MULTICASTENS4_14ComposedLayoutINS4_7SwizzleILi2ELi4ELi3EEENS4_18smem_ptr_flag_bitsILi8EEENSS_INS5_IJNSA_ILi8EEESG_EEENS5_IJSG_SB_EEEEEEEvNS4_8identityENS4_13SM90_TMA_LOADES1A_vS1B_EENS_8epilogue10collective6detail29Sm90TmaWarpSpecializedAdapterINS1F_15DefaultEpilogueISI_SJ_SJ_NS1E_6thread17LinearCombinationISI_Li1EffLNS1J_9ScaleType4KindE0ELNS_15FloatRoundStyleE2ESI_EENS1_15EpilogueDefaultEEEEEvvEEEEvNT_6ParamsE:
	.zero		1664


//--------------------- SYMBOLS --------------------------

	.type		.nv.reservedSmem.offset0,@object
	.size		.nv.reservedSmem.offset0,0x4
